//
// Generated by NVIDIA NVVM Compiler
//
// Compiler Build ID: CL-36424714
// Cuda compilation tools, release 13.0, V13.0.88
// Based on NVVM 20.0.0
//

.version 9.0
.target sm_100
.address_size 64

	// .globl	_Z11matmul_fp32PKfS0_Pfi

.visible .entry _Z11matmul_fp32PKfS0_Pfi(
	.param .u64 .ptr .align 1 _Z11matmul_fp32PKfS0_Pfi_param_0,
	.param .u64 .ptr .align 1 _Z11matmul_fp32PKfS0_Pfi_param_1,
	.param .u64 .ptr .align 1 _Z11matmul_fp32PKfS0_Pfi_param_2,
	.param .u32 _Z11matmul_fp32PKfS0_Pfi_param_3
)
{
	.reg .pred 	%p<10>;
	.reg .b32 	%r<40>;
	.reg .b32 	%f<67>;
	.reg .b64 	%rd<67>;

	ld.param.u64 	%rd14, [_Z11matmul_fp32PKfS0_Pfi_param_0];
	ld.param.u64 	%rd15, [_Z11matmul_fp32PKfS0_Pfi_param_1];
	ld.param.u32 	%r18, [_Z11matmul_fp32PKfS0_Pfi_param_3];
	cvta.to.global.u64 	%rd1, %rd15;
	cvta.to.global.u64 	%rd2, %rd14;
	mov.u32 	%r19, %ctaid.y;
	mov.u32 	%r20, %ntid.y;
	mov.u32 	%r21, %tid.y;
	mad.lo.s32 	%r1, %r19, %r20, %r21;
	mov.u32 	%r22, %ctaid.x;
	mov.u32 	%r23, %ntid.x;
	mov.u32 	%r24, %tid.x;
	mad.lo.s32 	%r2, %r22, %r23, %r24;
	max.s32 	%r25, %r1, %r2;
	setp.ge.s32 	%p1, %r25, %r18;
	@%p1 bra 	$L__BB0_13;
	mul.lo.s32 	%r3, %r18, %r1;
	and.b32  	%r4, %r18, 7;
	setp.lt.u32 	%p2, %r18, 8;
	mov.f32 	%f66, 0f00000000;
	mov.b32 	%r38, 0;
	@%p2 bra 	$L__BB0_4;
	and.b32  	%r38, %r18, 2147483640;
	neg.s32 	%r36, %r38;
	mul.wide.s32 	%rd16, %r18, 4;
	add.s64 	%rd3, %rd1, %rd16;
	shl.b32 	%r7, %r18, 3;
	mul.wide.s32 	%rd17, %r18, 8;
	add.s64 	%rd4, %rd1, %rd17;
	mul.wide.s32 	%rd18, %r18, 12;
	add.s64 	%rd5, %rd1, %rd18;
	mul.wide.s32 	%rd19, %r18, 16;
	add.s64 	%rd6, %rd1, %rd19;
	mul.wide.s32 	%rd20, %r18, 20;
	add.s64 	%rd7, %rd1, %rd20;
	mul.wide.s32 	%rd21, %r18, 24;
	add.s64 	%rd8, %rd1, %rd21;
	mul.wide.s32 	%rd22, %r18, 28;
	add.s64 	%rd9, %rd1, %rd22;
	mul.wide.u32 	%rd23, %r3, 4;
	add.s64 	%rd24, %rd23, %rd2;
	add.s64 	%rd66, %rd24, 16;
	mov.f32 	%f66, 0f00000000;
	mov.u32 	%r35, %r2;
$L__BB0_3:
	.pragma "nounroll";
	mul.wide.s32 	%rd25, %r35, 4;
	add.s64 	%rd26, %rd3, %rd25;
	add.s64 	%rd27, %rd4, %rd25;
	add.s64 	%rd28, %rd5, %rd25;
	add.s64 	%rd29, %rd6, %rd25;
	add.s64 	%rd30, %rd7, %rd25;
	add.s64 	%rd31, %rd8, %rd25;
	add.s64 	%rd32, %rd9, %rd25;
	add.s64 	%rd33, %rd1, %rd25;
	ld.global.f32 	%f16, [%rd66+-16];
	ld.global.f32 	%f17, [%rd33];
	fma.rn.f32 	%f18, %f16, %f17, %f66;
	ld.global.f32 	%f19, [%rd66+-12];
	ld.global.f32 	%f20, [%rd26];
	fma.rn.f32 	%f21, %f19, %f20, %f18;
	ld.global.f32 	%f22, [%rd66+-8];
	ld.global.f32 	%f23, [%rd27];
	fma.rn.f32 	%f24, %f22, %f23, %f21;
	ld.global.f32 	%f25, [%rd66+-4];
	ld.global.f32 	%f26, [%rd28];
	fma.rn.f32 	%f27, %f25, %f26, %f24;
	ld.global.f32 	%f28, [%rd66];
	ld.global.f32 	%f29, [%rd29];
	fma.rn.f32 	%f30, %f28, %f29, %f27;
	ld.global.f32 	%f31, [%rd66+4];
	ld.global.f32 	%f32, [%rd30];
	fma.rn.f32 	%f33, %f31, %f32, %f30;
	ld.global.f32 	%f34, [%rd66+8];
	ld.global.f32 	%f35, [%rd31];
	fma.rn.f32 	%f36, %f34, %f35, %f33;
	ld.global.f32 	%f37, [%rd66+12];
	ld.global.f32 	%f38, [%rd32];
	fma.rn.f32 	%f66, %f37, %f38, %f36;
	add.s32 	%r36, %r36, 8;
	add.s32 	%r35, %r35, %r7;
	add.s64 	%rd66, %rd66, 32;
	setp.ne.s32 	%p3, %r36, 0;
	@%p3 bra 	$L__BB0_3;
$L__BB0_4:
	setp.eq.s32 	%p4, %r4, 0;
	@%p4 bra 	$L__BB0_12;
	and.b32  	%r13, %r18, 3;
	setp.lt.u32 	%p5, %r4, 4;
	@%p5 bra 	$L__BB0_7;
	add.s32 	%r27, %r38, %r3;
	mul.wide.u32 	%rd34, %r27, 4;
	add.s64 	%rd35, %rd2, %rd34;
	ld.global.f32 	%f40, [%rd35];
	mad.lo.s32 	%r28, %r38, %r18, %r2;
	mul.wide.s32 	%rd36, %r28, 4;
	add.s64 	%rd37, %rd1, %rd36;
	ld.global.f32 	%f41, [%rd37];
	fma.rn.f32 	%f42, %f40, %f41, %f66;
	cvt.u64.u32 	%rd38, %r3;
	cvt.u64.u32 	%rd39, %r38;
	add.s64 	%rd40, %rd39, %rd38;
	shl.b64 	%rd41, %rd40, 2;
	add.s64 	%rd42, %rd2, %rd41;
	ld.global.f32 	%f43, [%rd42+4];
	mul.wide.s32 	%rd43, %r18, 4;
	add.s64 	%rd44, %rd37, %rd43;
	ld.global.f32 	%f44, [%rd44];
	fma.rn.f32 	%f45, %f43, %f44, %f42;
	ld.global.f32 	%f46, [%rd42+8];
	add.s64 	%rd45, %rd44, %rd43;
	ld.global.f32 	%f47, [%rd45];
	fma.rn.f32 	%f48, %f46, %f47, %f45;
	ld.global.f32 	%f49, [%rd42+12];
	add.s64 	%rd46, %rd45, %rd43;
	ld.global.f32 	%f50, [%rd46];
	fma.rn.f32 	%f66, %f49, %f50, %f48;
	add.s32 	%r38, %r38, 4;
$L__BB0_7:
	setp.eq.s32 	%p6, %r13, 0;
	@%p6 bra 	$L__BB0_12;
	setp.eq.s32 	%p7, %r13, 1;
	@%p7 bra 	$L__BB0_10;
	add.s32 	%r29, %r38, %r3;
	mul.wide.u32 	%rd47, %r29, 4;
	add.s64 	%rd48, %rd2, %rd47;
	ld.global.f32 	%f52, [%rd48];
	mad.lo.s32 	%r30, %r38, %r18, %r2;
	mul.wide.s32 	%rd49, %r30, 4;
	add.s64 	%rd50, %rd1, %rd49;
	ld.global.f32 	%f53, [%rd50];
	fma.rn.f32 	%f54, %f52, %f53, %f66;
	cvt.u64.u32 	%rd51, %r3;
	cvt.u64.u32 	%rd52, %r38;
	add.s64 	%rd53, %rd52, %rd51;
	shl.b64 	%rd54, %rd53, 2;
	add.s64 	%rd55, %rd2, %rd54;
	ld.global.f32 	%f55, [%rd55+4];
	mul.wide.s32 	%rd56, %r18, 4;
	add.s64 	%rd57, %rd50, %rd56;
	ld.global.f32 	%f56, [%rd57];
	fma.rn.f32 	%f66, %f55, %f56, %f54;
	add.s32 	%r38, %r38, 2;
$L__BB0_10:
	and.b32  	%r31, %r18, 1;
	setp.eq.b32 	%p8, %r31, 1;
	not.pred 	%p9, %p8;
	@%p9 bra 	$L__BB0_12;
	add.s32 	%r32, %r38, %r3;
	mul.wide.u32 	%rd58, %r32, 4;
	add.s64 	%rd59, %rd2, %rd58;
	ld.global.f32 	%f57, [%rd59];
	mad.lo.s32 	%r33, %r38, %r18, %r2;
	mul.wide.s32 	%rd60, %r33, 4;
	add.s64 	%rd61, %rd1, %rd60;
	ld.global.f32 	%f58, [%rd61];
	fma.rn.f32 	%f66, %f57, %f58, %f66;
$L__BB0_12:
	ld.param.u64 	%rd65, [_Z11matmul_fp32PKfS0_Pfi_param_2];
	add.s32 	%r34, %r3, %r2;
	cvta.to.global.u64 	%rd62, %rd65;
	mul.wide.s32 	%rd63, %r34, 4;
	add.s64 	%rd64, %rd62, %rd63;
	st.global.f32 	[%rd64], %f66;
$L__BB0_13:
	ret;

}
	// .globl	_Z11matmul_fp16PK6__halfS1_PS_i
.visible .entry _Z11matmul_fp16PK6__halfS1_PS_i(
	.param .u64 .ptr .align 1 _Z11matmul_fp16PK6__halfS1_PS_i_param_0,
	.param .u64 .ptr .align 1 _Z11matmul_fp16PK6__halfS1_PS_i_param_1,
	.param .u64 .ptr .align 1 _Z11matmul_fp16PK6__halfS1_PS_i_param_2,
	.param .u32 _Z11matmul_fp16PK6__halfS1_PS_i_param_3
)
{
	.reg .pred 	%p<10>;
	.reg .b16 	%rs<202>;
	.reg .b32 	%r<51>;
	.reg .b64 	%rd<66>;
	.reg .b64 	%fd<2>;

	ld.param.u64 	%rd7, [_Z11matmul_fp16PK6__halfS1_PS_i_param_0];
	ld.param.u64 	%rd8, [_Z11matmul_fp16PK6__halfS1_PS_i_param_1];
	ld.param.u64 	%rd6, [_Z11matmul_fp16PK6__halfS1_PS_i_param_2];
	ld.param.u32 	%r27, [_Z11matmul_fp16PK6__halfS1_PS_i_param_3];
	cvta.to.global.u64 	%rd1, %rd8;
	cvta.to.global.u64 	%rd2, %rd7;
	mov.u32 	%r28, %ctaid.y;
	mov.u32 	%r29, %ntid.y;
	mov.u32 	%r30, %tid.y;
	mad.lo.s32 	%r1, %r28, %r29, %r30;
	mov.u32 	%r31, %ctaid.x;
	mov.u32 	%r32, %ntid.x;
	mov.u32 	%r33, %tid.x;
	mad.lo.s32 	%r2, %r31, %r32, %r33;
	max.s32 	%r34, %r1, %r2;
	setp.ge.s32 	%p1, %r34, %r27;
	@%p1 bra 	$L__BB1_14;
	mov.f64 	%fd1, 0d0000000000000000;
	// begin inline asm
	{  cvt.rn.f16.f64 %rs201, %fd1;}

	// end inline asm
	mul.lo.s32 	%r3, %r27, %r1;
	add.s32 	%r36, %r27, -1;
	and.b32  	%r4, %r27, 15;
	setp.lt.u32 	%p2, %r36, 15;
	mov.b32 	%r47, 0;
	@%p2 bra 	$L__BB1_4;
	and.b32  	%r47, %r27, 2147483632;
	neg.s32 	%r45, %r47;
	shl.b32 	%r7, %r27, 4;
	mul.wide.s32 	%rd13, %r27, 2;
	mov.u32 	%r43, %r3;
	mov.u32 	%r44, %r2;
$L__BB1_3:
	.pragma "nounroll";
	mul.wide.u32 	%rd9, %r43, 2;
	add.s64 	%rd10, %rd2, %rd9;
	mul.wide.s32 	%rd11, %r44, 2;
	add.s64 	%rd12, %rd1, %rd11;
	ld.global.u16 	%rs18, [%rd10];
	ld.global.u16 	%rs19, [%rd12];
	// begin inline asm
	{mul.f16 %rs17,%rs18,%rs19;
}
	// end inline asm
	// begin inline asm
	{add.f16 %rs20,%rs201,%rs17;
}
	// end inline asm
	add.s64 	%rd14, %rd12, %rd13;
	ld.global.u16 	%rs24, [%rd10+2];
	ld.global.u16 	%rs25, [%rd14];
	// begin inline asm
	{mul.f16 %rs23,%rs24,%rs25;
}
	// end inline asm
	// begin inline asm
	{add.f16 %rs26,%rs20,%rs23;
}
	// end inline asm
	add.s64 	%rd15, %rd14, %rd13;
	ld.global.u16 	%rs30, [%rd10+4];
	ld.global.u16 	%rs31, [%rd15];
	// begin inline asm
	{mul.f16 %rs29,%rs30,%rs31;
}
	// end inline asm
	// begin inline asm
	{add.f16 %rs32,%rs26,%rs29;
}
	// end inline asm
	add.s64 	%rd16, %rd15, %rd13;
	ld.global.u16 	%rs36, [%rd10+6];
	ld.global.u16 	%rs37, [%rd16];
	// begin inline asm
	{mul.f16 %rs35,%rs36,%rs37;
}
	// end inline asm
	// begin inline asm
	{add.f16 %rs38,%rs32,%rs35;
}
	// end inline asm
	add.s64 	%rd17, %rd16, %rd13;
	ld.global.u16 	%rs42, [%rd10+8];
	ld.global.u16 	%rs43, [%rd17];
	// begin inline asm
	{mul.f16 %rs41,%rs42,%rs43;
}
	// end inline asm
	// begin inline asm
	{add.f16 %rs44,%rs38,%rs41;
}
	// end inline asm
	add.s64 	%rd18, %rd17, %rd13;
	ld.global.u16 	%rs48, [%rd10+10];
	ld.global.u16 	%rs49, [%rd18];
	// begin inline asm
	{mul.f16 %rs47,%rs48,%rs49;
}
	// end inline asm
	// begin inline asm
	{add.f16 %rs50,%rs44,%rs47;
}
	// end inline asm
	add.s64 	%rd19, %rd18, %rd13;
	ld.global.u16 	%rs54, [%rd10+12];
	ld.global.u16 	%rs55, [%rd19];
	// begin inline asm
	{mul.f16 %rs53,%rs54,%rs55;
}
	// end inline asm
	// begin inline asm
	{add.f16 %rs56,%rs50,%rs53;
}
	// end inline asm
	add.s64 	%rd20, %rd19, %rd13;
	ld.global.u16 	%rs60, [%rd10+14];
	ld.global.u16 	%rs61, [%rd20];
	// begin inline asm
	{mul.f16 %rs59,%rs60,%rs61;
}
	// end inline asm
	// begin inline asm
	{add.f16 %rs62,%rs56,%rs59;
}
	// end inline asm
	add.s64 	%rd21, %rd20, %rd13;
	ld.global.u16 	%rs66, [%rd10+16];
	ld.global.u16 	%rs67, [%rd21];
	// begin inline asm
	{mul.f16 %rs65,%rs66,%rs67;
}
	// end inline asm
	// begin inline asm
	{add.f16 %rs68,%rs62,%rs65;
}
	// end inline asm
	add.s64 	%rd22, %rd21, %rd13;
	ld.global.u16 	%rs72, [%rd10+18];
	ld.global.u16 	%rs73, [%rd22];
	// begin inline asm
	{mul.f16 %rs71,%rs72,%rs73;
}
	// end inline asm
	// begin inline asm
	{add.f16 %rs74,%rs68,%rs71;
}
	// end inline asm
	add.s64 	%rd23, %rd22, %rd13;
	ld.global.u16 	%rs78, [%rd10+20];
	ld.global.u16 	%rs79, [%rd23];
	// begin inline asm
	{mul.f16 %rs77,%rs78,%rs79;
}
	// end inline asm
	// begin inline asm
	{add.f16 %rs80,%rs74,%rs77;
}
	// end inline asm
	add.s64 	%rd24, %rd23, %rd13;
	ld.global.u16 	%rs84, [%rd10+22];
	ld.global.u16 	%rs85, [%rd24];
	// begin inline asm
	{mul.f16 %rs83,%rs84,%rs85;
}
	// end inline asm
	// begin inline asm
	{add.f16 %rs86,%rs80,%rs83;
}
	// end inline asm
	add.s64 	%rd25, %rd24, %rd13;
	ld.global.u16 	%rs90, [%rd10+24];
	ld.global.u16 	%rs91, [%rd25];
	// begin inline asm
	{mul.f16 %rs89,%rs90,%rs91;
}
	// end inline asm
	// begin inline asm
	{add.f16 %rs92,%rs86,%rs89;
}
	// end inline asm
	add.s64 	%rd26, %rd25, %rd13;
	ld.global.u16 	%rs96, [%rd10+26];
	ld.global.u16 	%rs97, [%rd26];
	// begin inline asm
	{mul.f16 %rs95,%rs96,%rs97;
}
	// end inline asm
	// begin inline asm
	{add.f16 %rs98,%rs92,%rs95;
}
	// end inline asm
	add.s64 	%rd27, %rd26, %rd13;
	ld.global.u16 	%rs102, [%rd10+28];
	ld.global.u16 	%rs103, [%rd27];
	// begin inline asm
	{mul.f16 %rs101,%rs102,%rs103;
}
	// end inline asm
	// begin inline asm
	{add.f16 %rs104,%rs98,%rs101;
}
	// end inline asm
	add.s64 	%rd28, %rd27, %rd13;
	ld.global.u16 	%rs108, [%rd10+30];
	ld.global.u16 	%rs109, [%rd28];
	// begin inline asm
	{mul.f16 %rs107,%rs108,%rs109;
}
	// end inline asm
	// begin inline asm
	{add.f16 %rs201,%rs104,%rs107;
}
	// end inline asm
	add.s32 	%r45, %r45, 16;
	add.s32 	%r44, %r44, %r7;
	add.s32 	%r43, %r43, 16;
	setp.ne.s32 	%p3, %r45, 0;
	@%p3 bra 	$L__BB1_3;
$L__BB1_4:
	setp.eq.s32 	%p4, %r4, 0;
	@%p4 bra 	$L__BB1_13;
	and.b32  	%r15, %r27, 7;
	setp.lt.u32 	%p5, %r4, 8;
	@%p5 bra 	$L__BB1_7;
	add.s32 	%r37, %r47, %r3;
	mul.wide.u32 	%rd29, %r37, 2;
	add.s64 	%rd30, %rd2, %rd29;
	mad.lo.s32 	%r38, %r47, %r27, %r2;
	mul.wide.s32 	%rd31, %r38, 2;
	add.s64 	%rd32, %rd1, %rd31;
	ld.global.u16 	%rs115, [%rd30];
	ld.global.u16 	%rs116, [%rd32];
	// begin inline asm
	{mul.f16 %rs114,%rs115,%rs116;
}
	// end inline asm
	// begin inline asm
	{add.f16 %rs117,%rs201,%rs114;
}
	// end inline asm
	cvt.u64.u32 	%rd33, %r3;
	cvt.u64.u32 	%rd34, %r47;
	add.s64 	%rd35, %rd34, %rd33;
	shl.b64 	%rd36, %rd35, 1;
	add.s64 	%rd37, %rd2, %rd36;
	mul.wide.s32 	%rd38, %r27, 2;
	add.s64 	%rd39, %rd32, %rd38;
	ld.global.u16 	%rs121, [%rd37+2];
	ld.global.u16 	%rs122, [%rd39];
	// begin inline asm
	{mul.f16 %rs120,%rs121,%rs122;
}
	// end inline asm
	// begin inline asm
	{add.f16 %rs123,%rs117,%rs120;
}
	// end inline asm
	add.s64 	%rd40, %rd39, %rd38;
	ld.global.u16 	%rs127, [%rd37+4];
	ld.global.u16 	%rs128, [%rd40];
	// begin inline asm
	{mul.f16 %rs126,%rs127,%rs128;
}
	// end inline asm
	// begin inline asm
	{add.f16 %rs129,%rs123,%rs126;
}
	// end inline asm
	add.s64 	%rd41, %rd40, %rd38;
	ld.global.u16 	%rs133, [%rd37+6];
	ld.global.u16 	%rs134, [%rd41];
	// begin inline asm
	{mul.f16 %rs132,%rs133,%rs134;
}
	// end inline asm
	// begin inline asm
	{add.f16 %rs135,%rs129,%rs132;
}
	// end inline asm
	add.s64 	%rd42, %rd41, %rd38;
	ld.global.u16 	%rs139, [%rd37+8];
	ld.global.u16 	%rs140, [%rd42];
	// begin inline asm
	{mul.f16 %rs138,%rs139,%rs140;
}
	// end inline asm
	// begin inline asm
	{add.f16 %rs141,%rs135,%rs138;
}
	// end inline asm
	add.s64 	%rd43, %rd42, %rd38;
	ld.global.u16 	%rs145, [%rd37+10];
	ld.global.u16 	%rs146, [%rd43];
	// begin inline asm
	{mul.f16 %rs144,%rs145,%rs146;
}
	// end inline asm
	// begin inline asm
	{add.f16 %rs147,%rs141,%rs144;
}
	// end inline asm
	add.s64 	%rd44, %rd43, %rd38;
	ld.global.u16 	%rs151, [%rd37+12];
	ld.global.u16 	%rs152, [%rd44];
	// begin inline asm
	{mul.f16 %rs150,%rs151,%rs152;
}
	// end inline asm
	// begin inline asm
	{add.f16 %rs153,%rs147,%rs150;
}
	// end inline asm
	add.s64 	%rd45, %rd44, %rd38;
	ld.global.u16 	%rs157, [%rd37+14];
	ld.global.u16 	%rs158, [%rd45];
	// begin inline asm
	{mul.f16 %rs156,%rs157,%rs158;
}
	// end inline asm
	// begin inline asm
	{add.f16 %rs201,%rs153,%rs156;
}
	// end inline asm
	add.s32 	%r47, %r47, 8;
$L__BB1_7:
	setp.eq.s32 	%p6, %r15, 0;
	@%p6 bra 	$L__BB1_13;
	and.b32  	%r18, %r27, 3;
	setp.lt.u32 	%p7, %r15, 4;
	@%p7 bra 	$L__BB1_10;
	add.s32 	%r39, %r47, %r3;
	mul.wide.u32 	%rd46, %r39, 2;
	add.s64 	%rd47, %rd2, %rd46;
	mad.lo.s32 	%r40, %r47, %r27, %r2;
	mul.wide.s32 	%rd48, %r40, 2;
	add.s64 	%rd49, %rd1, %rd48;
	ld.global.u16 	%rs164, [%rd47];
	ld.global.u16 	%rs165, [%rd49];
	// begin inline asm
	{mul.f16 %rs163,%rs164,%rs165;
}
	// end inline asm
	// begin inline asm
	{add.f16 %rs166,%rs201,%rs163;
}
	// end inline asm
	cvt.u64.u32 	%rd50, %r3;
	cvt.u64.u32 	%rd51, %r47;
	add.s64 	%rd52, %rd51, %rd50;
	shl.b64 	%rd53, %rd52, 1;
	add.s64 	%rd54, %rd2, %rd53;
	mul.wide.s32 	%rd55, %r27, 2;
	add.s64 	%rd56, %rd49, %rd55;
	ld.global.u16 	%rs170, [%rd54+2];
	ld.global.u16 	%rs171, [%rd56];
	// begin inline asm
	{mul.f16 %rs169,%rs170,%rs171;
}
	// end inline asm
	// begin inline asm
	{add.f16 %rs172,%rs166,%rs169;
}
	// end inline asm
	add.s64 	%rd57, %rd56, %rd55;
	ld.global.u16 	%rs176, [%rd54+4];
	ld.global.u16 	%rs177, [%rd57];
	// begin inline asm
	{mul.f16 %rs175,%rs176,%rs177;
}
	// end inline asm
	// begin inline asm
	{add.f16 %rs178,%rs172,%rs175;
}
	// end inline asm
	add.s64 	%rd58, %rd57, %rd55;
	ld.global.u16 	%rs182, [%rd54+6];
	ld.global.u16 	%rs183, [%rd58];
	// begin inline asm
	{mul.f16 %rs181,%rs182,%rs183;
}
	// end inline asm
	// begin inline asm
	{add.f16 %rs201,%rs178,%rs181;
}
	// end inline asm
	add.s32 	%r47, %r47, 4;
$L__BB1_10:
	setp.eq.s32 	%p8, %r18, 0;
	@%p8 bra 	$L__BB1_13;
	mad.lo.s32 	%r50, %r47, %r27, %r2;
	add.s32 	%r41, %r47, %r3;
	mul.wide.u32 	%rd59, %r41, 2;
	add.s64 	%rd65, %rd2, %rd59;
	neg.s32 	%r49, %r18;
$L__BB1_12:
	.pragma "nounroll";
	mul.wide.s32 	%rd60, %r50, 2;
	add.s64 	%rd61, %rd1, %rd60;
	ld.global.u16 	%rs188, [%rd65];
	ld.global.u16 	%rs189, [%rd61];
	// begin inline asm
	{mul.f16 %rs187,%rs188,%rs189;
}
	// end inline asm
	// begin inline asm
	{add.f16 %rs201,%rs201,%rs187;
}
	// end inline asm
	add.s32 	%r50, %r50, %r27;
	add.s64 	%rd65, %rd65, 2;
	add.s32 	%r49, %r49, 1;
	setp.ne.s32 	%p9, %r49, 0;
	@%p9 bra 	$L__BB1_12;
$L__BB1_13:
	add.s32 	%r42, %r3, %r2;
	cvta.to.global.u64 	%rd62, %rd6;
	mul.wide.s32 	%rd63, %r42, 2;
	add.s64 	%rd64, %rd62, %rd63;
	st.global.u16 	[%rd64], %rs201;
$L__BB1_14:
	ret;

}
	// .globl	_Z10matmul_fp8PKfS0_Pfi
.visible .entry _Z10matmul_fp8PKfS0_Pfi(
	.param .u64 .ptr .align 1 _Z10matmul_fp8PKfS0_Pfi_param_0,
	.param .u64 .ptr .align 1 _Z10matmul_fp8PKfS0_Pfi_param_1,
	.param .u64 .ptr .align 1 _Z10matmul_fp8PKfS0_Pfi_param_2,
	.param .u32 _Z10matmul_fp8PKfS0_Pfi_param_3
)
{
	.reg .pred 	%p<8>;
	.reg .b16 	%rs<39>;
	.reg .b32 	%r<50>;
	.reg .b32 	%f<89>;
	.reg .b64 	%rd<42>;

	ld.param.u64 	%rd10, [_Z10matmul_fp8PKfS0_Pfi_param_0];
	ld.param.u64 	%rd11, [_Z10matmul_fp8PKfS0_Pfi_param_1];
	ld.param.u32 	%r16, [_Z10matmul_fp8PKfS0_Pfi_param_3];
	cvta.to.global.u64 	%rd1, %rd11;
	cvta.to.global.u64 	%rd2, %rd10;
	mov.u32 	%r17, %ctaid.y;
	mov.u32 	%r18, %ntid.y;
	mov.u32 	%r19, %tid.y;
	mad.lo.s32 	%r20, %r17, %r18, %r19;
	mov.u32 	%r21, %ctaid.x;
	mov.u32 	%r22, %ntid.x;
	mov.u32 	%r23, %tid.x;
	mad.lo.s32 	%r2, %r21, %r22, %r23;
	max.s32 	%r24, %r2, %r20;
	setp.ge.s32 	%p1, %r24, %r16;
	@%p1 bra 	$L__BB2_10;
	mul.lo.s32 	%r3, %r16, %r20;
	and.b32  	%r4, %r16, 3;
	setp.lt.u32 	%p2, %r16, 4;
	mov.b16 	%rs34, 0;
	mov.b32 	%r49, 0;
	@%p2 bra 	$L__BB2_4;
	and.b32  	%r49, %r16, 2147483644;
	neg.s32 	%r47, %r49;
	mul.wide.s32 	%rd12, %r16, 4;
	add.s64 	%rd3, %rd1, %rd12;
	shl.b32 	%r7, %r16, 2;
	mul.wide.s32 	%rd13, %r16, 8;
	add.s64 	%rd4, %rd1, %rd13;
	mul.wide.s32 	%rd14, %r16, 12;
	add.s64 	%rd5, %rd1, %rd14;
	mul.wide.u32 	%rd15, %r3, 4;
	add.s64 	%rd16, %rd15, %rd2;
	add.s64 	%rd41, %rd16, 8;
	mov.b16 	%rs34, 0;
	mov.u32 	%r46, %r2;
$L__BB2_3:
	.pragma "nounroll";
	mul.wide.s32 	%rd17, %r46, 4;
	add.s64 	%rd18, %rd3, %rd17;
	add.s64 	%rd19, %rd4, %rd17;
	add.s64 	%rd20, %rd5, %rd17;
	add.s64 	%rd21, %rd1, %rd17;
	ld.global.f32 	%f1, [%rd41+-8];
	min.f32 	%f2, %f1, 0f42FE0000;
	max.f32 	%f3, %f2, 0fC2FE0000;
	add.f32 	%f4, %f3, 0f42FE0000;
	mul.f32 	%f5, %f4, 0f437F0000;
	div.rn.f32 	%f6, %f5, 0f437E0000;
	cvt.rzi.u32.f32 	%r26, %f6;
	cvt.u16.u32 	%rs13, %r26;
	ld.global.f32 	%f7, [%rd21];
	min.f32 	%f8, %f7, 0f42FE0000;
	max.f32 	%f9, %f8, 0fC2FE0000;
	add.f32 	%f10, %f9, 0f42FE0000;
	mul.f32 	%f11, %f10, 0f437F0000;
	div.rn.f32 	%f12, %f11, 0f437E0000;
	cvt.rzi.u32.f32 	%r27, %f12;
	cvt.u16.u32 	%rs14, %r27;
	mad.lo.s16 	%rs15, %rs14, %rs13, %rs34;
	ld.global.f32 	%f13, [%rd41+-4];
	min.f32 	%f14, %f13, 0f42FE0000;
	max.f32 	%f15, %f14, 0fC2FE0000;
	add.f32 	%f16, %f15, 0f42FE0000;
	mul.f32 	%f17, %f16, 0f437F0000;
	div.rn.f32 	%f18, %f17, 0f437E0000;
	cvt.rzi.u32.f32 	%r28, %f18;
	cvt.u16.u32 	%rs16, %r28;
	ld.global.f32 	%f19, [%rd18];
	min.f32 	%f20, %f19, 0f42FE0000;
	max.f32 	%f21, %f20, 0fC2FE0000;
	add.f32 	%f22, %f21, 0f42FE0000;
	mul.f32 	%f23, %f22, 0f437F0000;
	div.rn.f32 	%f24, %f23, 0f437E0000;
	cvt.rzi.u32.f32 	%r29, %f24;
	cvt.u16.u32 	%rs17, %r29;
	mad.lo.s16 	%rs18, %rs17, %rs16, %rs15;
	ld.global.f32 	%f25, [%rd41];
	min.f32 	%f26, %f25, 0f42FE0000;
	max.f32 	%f27, %f26, 0fC2FE0000;
	add.f32 	%f28, %f27, 0f42FE0000;
	mul.f32 	%f29, %f28, 0f437F0000;
	div.rn.f32 	%f30, %f29, 0f437E0000;
	cvt.rzi.u32.f32 	%r30, %f30;
	cvt.u16.u32 	%rs19, %r30;
	ld.global.f32 	%f31, [%rd19];
	min.f32 	%f32, %f31, 0f42FE0000;
	max.f32 	%f33, %f32, 0fC2FE0000;
	add.f32 	%f34, %f33, 0f42FE0000;
	mul.f32 	%f35, %f34, 0f437F0000;
	div.rn.f32 	%f36, %f35, 0f437E0000;
	cvt.rzi.u32.f32 	%r31, %f36;
	cvt.u16.u32 	%rs20, %r31;
	mad.lo.s16 	%rs21, %rs20, %rs19, %rs18;
	ld.global.f32 	%f37, [%rd41+4];
	min.f32 	%f38, %f37, 0f42FE0000;
	max.f32 	%f39, %f38, 0fC2FE0000;
	add.f32 	%f40, %f39, 0f42FE0000;
	mul.f32 	%f41, %f40, 0f437F0000;
	div.rn.f32 	%f42, %f41, 0f437E0000;
	cvt.rzi.u32.f32 	%r32, %f42;
	cvt.u16.u32 	%rs22, %r32;
	ld.global.f32 	%f43, [%rd20];
	min.f32 	%f44, %f43, 0f42FE0000;
	max.f32 	%f45, %f44, 0fC2FE0000;
	add.f32 	%f46, %f45, 0f42FE0000;
	mul.f32 	%f47, %f46, 0f437F0000;
	div.rn.f32 	%f48, %f47, 0f437E0000;
	cvt.rzi.u32.f32 	%r33, %f48;
	cvt.u16.u32 	%rs23, %r33;
	mad.lo.s16 	%rs34, %rs23, %rs22, %rs21;
	add.s32 	%r47, %r47, 4;
	add.s32 	%r46, %r46, %r7;
	add.s64 	%rd41, %rd41, 16;
	setp.ne.s32 	%p3, %r47, 0;
	@%p3 bra 	$L__BB2_3;
$L__BB2_4:
	setp.eq.s32 	%p4, %r4, 0;
	@%p4 bra 	$L__BB2_9;
	setp.eq.s32 	%p5, %r4, 1;
	@%p5 bra 	$L__BB2_7;
	add.s32 	%r34, %r49, %r3;
	mul.wide.u32 	%rd22, %r34, 4;
	add.s64 	%rd23, %rd2, %rd22;
	ld.global.f32 	%f49, [%rd23];
	min.f32 	%f50, %f49, 0f42FE0000;
	max.f32 	%f51, %f50, 0fC2FE0000;
	add.f32 	%f52, %f51, 0f42FE0000;
	mul.f32 	%f53, %f52, 0f437F0000;
	div.rn.f32 	%f54, %f53, 0f437E0000;
	cvt.rzi.u32.f32 	%r35, %f54;
	cvt.u16.u32 	%rs25, %r35;
	mad.lo.s32 	%r36, %r49, %r16, %r2;
	mul.wide.s32 	%rd24, %r36, 4;
	add.s64 	%rd25, %rd1, %rd24;
	ld.global.f32 	%f55, [%rd25];
	min.f32 	%f56, %f55, 0f42FE0000;
	max.f32 	%f57, %f56, 0fC2FE0000;
	add.f32 	%f58, %f57, 0f42FE0000;
	mul.f32 	%f59, %f58, 0f437F0000;
	div.rn.f32 	%f60, %f59, 0f437E0000;
	cvt.rzi.u32.f32 	%r37, %f60;
	cvt.u16.u32 	%rs26, %r37;
	mad.lo.s16 	%rs27, %rs26, %rs25, %rs34;
	cvt.u64.u32 	%rd26, %r3;
	cvt.u64.u32 	%rd27, %r49;
	add.s64 	%rd28, %rd27, %rd26;
	shl.b64 	%rd29, %rd28, 2;
	add.s64 	%rd30, %rd2, %rd29;
	ld.global.f32 	%f61, [%rd30+4];
	min.f32 	%f62, %f61, 0f42FE0000;
	max.f32 	%f63, %f62, 0fC2FE0000;
	add.f32 	%f64, %f63, 0f42FE0000;
	mul.f32 	%f65, %f64, 0f437F0000;
	div.rn.f32 	%f66, %f65, 0f437E0000;
	cvt.rzi.u32.f32 	%r38, %f66;
	cvt.u16.u32 	%rs28, %r38;
	mul.wide.s32 	%rd31, %r16, 4;
	add.s64 	%rd32, %rd25, %rd31;
	ld.global.f32 	%f67, [%rd32];
	min.f32 	%f68, %f67, 0f42FE0000;
	max.f32 	%f69, %f68, 0fC2FE0000;
	add.f32 	%f70, %f69, 0f42FE0000;
	mul.f32 	%f71, %f70, 0f437F0000;
	div.rn.f32 	%f72, %f71, 0f437E0000;
	cvt.rzi.u32.f32 	%r39, %f72;
	cvt.u16.u32 	%rs29, %r39;
	mad.lo.s16 	%rs34, %rs29, %rs28, %rs27;
	add.s32 	%r49, %r49, 2;
$L__BB2_7:
	and.b32  	%r40, %r16, 1;
	setp.eq.b32 	%p6, %r40, 1;
	not.pred 	%p7, %p6;
	@%p7 bra 	$L__BB2_9;
	add.s32 	%r41, %r49, %r3;
	mul.wide.u32 	%rd33, %r41, 4;
	add.s64 	%rd34, %rd2, %rd33;
	ld.global.f32 	%f73, [%rd34];
	min.f32 	%f74, %f73, 0f42FE0000;
	max.f32 	%f75, %f74, 0fC2FE0000;
	add.f32 	%f76, %f75, 0f42FE0000;
	mul.f32 	%f77, %f76, 0f437F0000;
	div.rn.f32 	%f78, %f77, 0f437E0000;
	cvt.rzi.u32.f32 	%r42, %f78;
	cvt.u16.u32 	%rs30, %r42;
	mad.lo.s32 	%r43, %r49, %r16, %r2;
	mul.wide.s32 	%rd35, %r43, 4;
	add.s64 	%rd36, %rd1, %rd35;
	ld.global.f32 	%f79, [%rd36];
	min.f32 	%f80, %f79, 0f42FE0000;
	max.f32 	%f81, %f80, 0fC2FE0000;
	add.f32 	%f82, %f81, 0f42FE0000;
	mul.f32 	%f83, %f82, 0f437F0000;
	div.rn.f32 	%f84, %f83, 0f437E0000;
	cvt.rzi.u32.f32 	%r44, %f84;
	cvt.u16.u32 	%rs31, %r44;
	mad.lo.s16 	%rs34, %rs31, %rs30, %rs34;
$L__BB2_9:
	ld.param.u64 	%rd40, [_Z10matmul_fp8PKfS0_Pfi_param_2];
	and.b16  	%rs32, %rs34, 255;
	cvt.rn.f32.u16 	%f85, %rs32;
	mul.f32 	%f86, %f85, 0f437E0000;
	div.rn.f32 	%f87, %f86, 0f437F0000;
	add.f32 	%f88, %f87, 0fC2FE0000;
	add.s32 	%r45, %r3, %r2;
	cvta.to.global.u64 	%rd37, %rd40;
	mul.wide.s32 	%rd38, %r45, 4;
	add.s64 	%rd39, %rd37, %rd38;
	st.global.f32 	[%rd39], %f88;
$L__BB2_10:
	ret;

}


// ===== COMPILED SASS (sm_100) =====

	.target	sm_100

	.elftype	@"ET_EXEC"


//--------------------- .note.nv.tkinfo           --------------------------
	.section	.note.nv.tkinfo,"",@"SHT_NOTE"
	.sectionflags	@"SHF_NOTE_NV_TKINFO"
	.tkinfo
        /*0018*/ 	.word	0x00000002
        /*0030*/ 	.string	""
        /*0030*/ 	.string	"ptxas"
        /*0030*/ 	.string	"Cuda compilation tools, release 13.0, V13.0.88"
        /*0030*/ 	.string	"Build cuda_13.0.r13.0/compiler.36424714_0"
        /*0030*/ 	.string	"-arch sm_100 -m 64 "



//--------------------- .note.nv.cuinfo           --------------------------
	.section	.note.nv.cuinfo,"",@"SHT_NOTE"
	.sectionflags	@"SHF_NOTE_NV_CUINFO"
        /*0018*/ 	.short	0x0002
        /*001a*/ 	.short	0x0064
        /*001c*/ 	.short	0x0082
	.zero		2


//--------------------- .nv.info                  --------------------------
	.section	.nv.info,"",@"SHT_CUDA_INFO"
	.align	4


	//----- nvinfo : EIATTR_REGCOUNT
	.align		4
        /*0000*/ 	.byte	0x04, 0x2f
        /*0002*/ 	.short	(.L_1 - .L_0)
	.align		4
.L_0:
        /*0004*/ 	.word	index@(_Z11matmul_fp32PKfS0_Pfi)
        /*0008*/ 	.word	0x0000001e


	//----- nvinfo : EIATTR_FRAME_SIZE
	.align		4
.L_1:
        /*000c*/ 	.byte	0x04, 0x11
        /*000e*/ 	.short	(.L_3 - .L_2)
	.align		4
.L_2:
        /*0010*/ 	.word	index@(_Z11matmul_fp32PKfS0_Pfi)
        /*0014*/ 	.word	0x00000000


	//----- nvinfo : EIATTR_REGCOUNT
	.align		4
.L_3:
        /*0018*/ 	.byte	0x04, 0x2f
        /*001a*/ 	.short	(.L_5 - .L_4)
	.align		4
.L_4:
        /*001c*/ 	.word	index@(_Z11matmul_fp16PK6__halfS1_PS_i)
        /*0020*/ 	.word	0x00000020


	//----- nvinfo : EIATTR_FRAME_SIZE
	.align		4
.L_5:
        /*0024*/ 	.byte	0x04, 0x11
        /*0026*/ 	.short	(.L_7 - .L_6)
	.align		4
.L_6:
        /*0028*/ 	.word	index@(_Z11matmul_fp16PK6__halfS1_PS_i)
        /*002c*/ 	.word	0x00000000


	//----- nvinfo : EIATTR_REGCOUNT
	.align		4
.L_7:
        /*0030*/ 	.byte	0x04, 0x2f
        /*0032*/ 	.short	(.L_9 - .L_8)
	.align		4
.L_8:
        /*0034*/ 	.word	index@(_Z10matmul_fp8PKfS0_Pfi)
        /*0038*/ 	.word	0x0000001f


	//----- nvinfo : EIATTR_FRAME_SIZE
	.align		4
.L_9:
        /*003c*/ 	.byte	0x04, 0x11
        /*003e*/ 	.short	(.L_11 - .L_10)
	.align		4
.L_10:
        /*0040*/ 	.word	index@($__internal_0_$__cuda_sm3x_div_rn_noftz_f32_slowpath)
        /*0044*/ 	.word	0x00000000


	//----- nvinfo : EIATTR_FRAME_SIZE
	.align		4
.L_11:
        /*0048*/ 	.byte	0x04, 0x11
        /*004a*/ 	.short	(.L_13 - .L_12)
	.align		4
.L_12:
        /*004c*/ 	.word	index@(_Z10matmul_fp8PKfS0_Pfi)
        /*0050*/ 	.word	0x00000000


	//----- nvinfo : EIATTR_MIN_STACK_SIZE
	.align		4
.L_13:
        /*0054*/ 	.byte	0x04, 0x12
        /*0056*/ 	.short	(.L_15 - .L_14)
	.align		4
.L_14:
        /*0058*/ 	.word	index@(_Z10matmul_fp8PKfS0_Pfi)
        /*005c*/ 	.word	0x00000000


	//----- nvinfo : EIATTR_MIN_STACK_SIZE
	.align		4
.L_15:
        /*0060*/ 	.byte	0x04, 0x12
        /*0062*/ 	.short	(.L_17 - .L_16)
	.align		4
.L_16:
        /*0064*/ 	.word	index@(_Z11matmul_fp16PK6__halfS1_PS_i)
        /*0068*/ 	.word	0x00000000


	//----- nvinfo : EIATTR_MIN_STACK_SIZE
	.align		4
.L_17:
        /*006c*/ 	.byte	0x04, 0x12
        /*006e*/ 	.short	(.L_19 - .L_18)
	.align		4
.L_18:
        /*0070*/ 	.word	index@(_Z11matmul_fp32PKfS0_Pfi)
        /*0074*/ 	.word	0x00000000
.L_19:


//--------------------- .nv.compat                --------------------------
	.section	.nv.compat,"",@"SHT_CUDA_COMPAT_INFO"
	.align	4
        /*0000*/ 	.byte	0x02, 0x09, 0x00, 0x00, 0x02, 0x02, 0x01, 0x00, 0x02, 0x05, 0x05, 0x00, 0x03, 0x07, 0x01, 0x01
        /*0010*/ 	.byte	0x02, 0x03, 0x00, 0x00, 0x02, 0x06, 0x01, 0x00, 0x04, 0x0b, 0x08, 0x00, 0x01, 0x00, 0x00, 0x00
        /*0020*/ 	.byte	0x00, 0x00, 0x00, 0x00


//--------------------- .nv.info._Z10matmul_fp8PKfS0_Pfi --------------------------
	.section	.nv.info._Z10matmul_fp8PKfS0_Pfi,"",@"SHT_CUDA_INFO"
	.sectionflags	@""
	.align	4


	//----- nvinfo : EIATTR_CUDA_API_VERSION
	.align		4
        /*0000*/ 	.byte	0x04, 0x37
        /*0002*/ 	.short	(.L_21 - .L_20)
.L_20:
        /*0004*/ 	.word	0x00000082


	//----- nvinfo : EIATTR_KPARAM_INFO
	.align		4
.L_21:
        /*0008*/ 	.byte	0x04, 0x17
        /*000a*/ 	.short	(.L_23 - .L_22)
.L_22:
        /*000c*/ 	.word	0x00000000
        /*0010*/ 	.short	0x0003
        /*0012*/ 	.short	0x0018
        /*0014*/ 	.byte	0x00, 0xf0, 0x11, 0x00


	//----- nvinfo : EIATTR_KPARAM_INFO
	.align		4
.L_23:
        /*0018*/ 	.byte	0x04, 0x17
        /*001a*/ 	.short	(.L_25 - .L_24)
.L_24:
        /*001c*/ 	.word	0x00000000
        /*0020*/ 	.short	0x0002
        /*0022*/ 	.short	0x0010
        /*0024*/ 	.byte	0x00, 0xf5, 0x21, 0x00


	//----- nvinfo : EIATTR_KPARAM_INFO
	.align		4
.L_25:
        /*0028*/ 	.byte	0x04, 0x17
        /*002a*/ 	.short	(.L_27 - .L_26)
.L_26:
        /*002c*/ 	.word	0x00000000
        /*0030*/ 	.short	0x0001
        /*0032*/ 	.short	0x0008
        /*0034*/ 	.byte	0x00, 0xf5, 0x21, 0x00


	//----- nvinfo : EIATTR_KPARAM_INFO
	.align		4
.L_27:
        /*0038*/ 	.byte	0x04, 0x17
        /*003a*/ 	.short	(.L_29 - .L_28)
.L_28:
        /*003c*/ 	.word	0x00000000
        /*0040*/ 	.short	0x0000
        /*0042*/ 	.short	0x0000
        /*0044*/ 	.byte	0x00, 0xf5, 0x21, 0x00


	//----- nvinfo : EIATTR_SPARSE_MMA_MASK
	.align		4
.L_29:
        /*0048*/ 	.byte	0x03, 0x50
        /*004a*/ 	.short	0x0000


	//----- nvinfo : EIATTR_MAXREG_COUNT
	.align		4
        /*004c*/ 	.byte	0x03, 0x1b
        /*004e*/ 	.short	0x00ff


	//----- nvinfo : EIATTR_MERCURY_ISA_VERSION
	.align		4
        /*0050*/ 	.byte	0x03, 0x5f
        /*0052*/ 	.short	0x0101


	//----- nvinfo : EIATTR_VRC_CTA_INIT_COUNT
	.align		4
        /*0054*/ 	.byte	0x02, 0x4a
	.zero		1
	.zero		1


	//----- nvinfo : EIATTR_EXIT_INSTR_OFFSETS
	.align		4
        /*0058*/ 	.byte	0x04, 0x1c
        /*005a*/ 	.short	(.L_31 - .L_30)


	//   ....[0]....
.L_30:
        /*005c*/ 	.word	0x000000c0


	//   ....[1]....
        /*0060*/ 	.word	0x00001af0


	//----- nvinfo : EIATTR_CRS_STACK_SIZE
	.align		4
.L_31:
        /*0064*/ 	.byte	0x04, 0x1e
        /*0066*/ 	.short	(.L_33 - .L_32)
.L_32:
        /*0068*/ 	.word	0x00000000


	//----- nvinfo : EIATTR_CBANK_PARAM_SIZE
	.align		4
.L_33:
        /*006c*/ 	.byte	0x03, 0x19
        /*006e*/ 	.short	0x001c


	//----- nvinfo : EIATTR_PARAM_CBANK
	.align		4
        /*0070*/ 	.byte	0x04, 0x0a
        /*0072*/ 	.short	(.L_35 - .L_34)
	.align		4
.L_34:
        /*0074*/ 	.word	index@(.nv.constant0._Z10matmul_fp8PKfS0_Pfi)
        /*0078*/ 	.short	0x0380
        /*007a*/ 	.short	0x001c


	//----- nvinfo : EIATTR_SW_WAR
	.align		4
.L_35:
        /*007c*/ 	.byte	0x04, 0x36
        /*007e*/ 	.short	(.L_37 - .L_36)
.L_36:
        /*0080*/ 	.word	0x00000008
.L_37:


//--------------------- .nv.info._Z11matmul_fp16PK6__halfS1_PS_i --------------------------
	.section	.nv.info._Z11matmul_fp16PK6__halfS1_PS_i,"",@"SHT_CUDA_INFO"
	.sectionflags	@""
	.align	4


	//----- nvinfo : EIATTR_CUDA_API_VERSION
	.align		4
        /*0000*/ 	.byte	0x04, 0x37
        /*0002*/ 	.short	(.L_39 - .L_38)
.L_38:
        /*0004*/ 	.word	0x00000082


	//----- nvinfo : EIATTR_KPARAM_INFO
	.align		4
.L_39:
        /*0008*/ 	.byte	0x04, 0x17
        /*000a*/ 	.short	(.L_41 - .L_40)
.L_40:
        /*000c*/ 	.word	0x00000000
        /*0010*/ 	.short	0x0003
        /*0012*/ 	.short	0x0018
        /*0014*/ 	.byte	0x00, 0xf0, 0x11, 0x00


	//----- nvinfo : EIATTR_KPARAM_INFO
	.align		4
.L_41:
        /*0018*/ 	.byte	0x04, 0x17
        /*001a*/ 	.short	(.L_43 - .L_42)
.L_42:
        /*001c*/ 	.word	0x00000000
        /*0020*/ 	.short	0x0002
        /*0022*/ 	.short	0x0010
        /*0024*/ 	.byte	0x00, 0xf5, 0x21, 0x00


	//----- nvinfo : EIATTR_KPARAM_INFO
	.align		4
.L_43:
        /*0028*/ 	.byte	0x04, 0x17
        /*002a*/ 	.short	(.L_45 - .L_44)
.L_44:
        /*002c*/ 	.word	0x00000000
        /*0030*/ 	.short	0x0001
        /*0032*/ 	.short	0x0008
        /*0034*/ 	.byte	0x00, 0xf5, 0x21, 0x00


	//----- nvinfo : EIATTR_KPARAM_INFO
	.align		4
.L_45:
        /*0038*/ 	.byte	0x04, 0x17
        /*003a*/ 	.short	(.L_47 - .L_46)
.L_46:
        /*003c*/ 	.word	0x00000000
        /*0040*/ 	.short	0x0000
        /*0042*/ 	.short	0x0000
        /*0044*/ 	.byte	0x00, 0xf5, 0x21, 0x00


	//----- nvinfo : EIATTR_SPARSE_MMA_MASK
	.align		4
.L_47:
        /*0048*/ 	.byte	0x03, 0x50
        /*004a*/ 	.short	0x0000


	//----- nvinfo : EIATTR_MAXREG_COUNT
	.align		4
        /*004c*/ 	.byte	0x03, 0x1b
        /*004e*/ 	.short	0x00ff


	//----- nvinfo : EIATTR_MERCURY_ISA_VERSION
	.align		4
        /*0050*/ 	.byte	0x03, 0x5f
        /*0052*/ 	.short	0x0101


	//----- nvinfo : EIATTR_VRC_CTA_INIT_COUNT
	.align		4
        /*0054*/ 	.byte	0x02, 0x4a
	.zero		1
	.zero		1


	//----- nvinfo : EIATTR_EXIT_INSTR_OFFSETS
	.align		4
        /*0058*/ 	.byte	0x04, 0x1c
        /*005a*/ 	.short	(.L_49 - .L_48)


	//   ....[0]....
.L_48:
        /*005c*/ 	.word	0x000000c0


	//   ....[1]....
        /*0060*/ 	.word	0x00000cb0


	//----- nvinfo : EIATTR_CBANK_PARAM_SIZE
	.align		4
.L_49:
        /*0064*/ 	.byte	0x03, 0x19
        /*0066*/ 	.short	0x001c


	//----- nvinfo : EIATTR_PARAM_CBANK
	.align		4
        /*0068*/ 	.byte	0x04, 0x0a
        /*006a*/ 	.short	(.L_51 - .L_50)
	.align		4
.L_50:
        /*006c*/ 	.word	index@(.nv.constant0._Z11matmul_fp16PK6__halfS1_PS_i)
        /*0070*/ 	.short	0x0380
        /*0072*/ 	.short	0x001c


	//----- nvinfo : EIATTR_SW_WAR
	.align		4
.L_51:
        /*0074*/ 	.byte	0x04, 0x36
        /*0076*/ 	.short	(.L_53 - .L_52)
.L_52:
        /*0078*/ 	.word	0x00000008
.L_53:


//--------------------- .nv.info._Z11matmul_fp32PKfS0_Pfi --------------------------
	.section	.nv.info._Z11matmul_fp32PKfS0_Pfi,"",@"SHT_CUDA_INFO"
	.sectionflags	@""
	.align	4


	//----- nvinfo : EIATTR_CUDA_API_VERSION
	.align		4
        /*0000*/ 	.byte	0x04, 0x37
        /*0002*/ 	.short	(.L_55 - .L_54)
.L_54:
        /*0004*/ 	.word	0x00000082


	//----- nvinfo : EIATTR_KPARAM_INFO
	.align		4
.L_55:
        /*0008*/ 	.byte	0x04, 0x17
        /*000a*/ 	.short	(.L_57 - .L_56)
.L_56:
        /*000c*/ 	.word	0x00000000
        /*0010*/ 	.short	0x0003
        /*0012*/ 	.short	0x0018
        /*0014*/ 	.byte	0x00, 0xf0, 0x11, 0x00


	//----- nvinfo : EIATTR_KPARAM_INFO
	.align		4
.L_57:
        /*0018*/ 	.byte	0x04, 0x17
        /*001a*/ 	.short	(.L_59 - .L_58)
.L_58:
        /*001c*/ 	.word	0x00000000
        /*0020*/ 	.short	0x0002
        /*0022*/ 	.short	0x0010
        /*0024*/ 	.byte	0x00, 0xf5, 0x21, 0x00


	//----- nvinfo : EIATTR_KPARAM_INFO
	.align		4
.L_59:
        /*0028*/ 	.byte	0x04, 0x17
        /*002a*/ 	.short	(.L_61 - .L_60)
.L_60:
        /*002c*/ 	.word	0x00000000
        /*0030*/ 	.short	0x0001
        /*0032*/ 	.short	0x0008
        /*0034*/ 	.byte	0x00, 0xf5, 0x21, 0x00


	//----- nvinfo : EIATTR_KPARAM_INFO
	.align		4
.L_61:
        /*0038*/ 	.byte	0x04, 0x17
        /*003a*/ 	.short	(.L_63 - .L_62)
.L_62:
        /*003c*/ 	.word	0x00000000
        /*0040*/ 	.short	0x0000
        /*0042*/ 	.short	0x0000
        /*0044*/ 	.byte	0x00, 0xf5, 0x21, 0x00


	//----- nvinfo : EIATTR_SPARSE_MMA_MASK
	.align		4
.L_63:
        /*0048*/ 	.byte	0x03, 0x50
        /*004a*/ 	.short	0x0000


	//----- nvinfo : EIATTR_MAXREG_COUNT
	.align		4
        /*004c*/ 	.byte	0x03, 0x1b
        /*004e*/ 	.short	0x00ff


	//----- nvinfo : EIATTR_MERCURY_ISA_VERSION
	.align		4
        /*0050*/ 	.byte	0x03, 0x5f
        /*0052*/ 	.short	0x0101


	//----- nvinfo : EIATTR_VRC_CTA_INIT_COUNT
	.align		4
        /*0054*/ 	.byte	0x02, 0x4a
	.zero		1
	.zero		1


	//----- nvinfo : EIATTR_EXIT_INSTR_OFFSETS
	.align		4
        /*0058*/ 	.byte	0x04, 0x1c
        /*005a*/ 	.short	(.L_65 - .L_64)


	//   ....[0]....
.L_64:
        /*005c*/ 	.word	0x000000c0


	//   ....[1]....
        /*0060*/ 	.word	0x00000a90


	//----- nvinfo : EIATTR_CBANK_PARAM_SIZE
	.align		4
.L_65:
        /*0064*/ 	.byte	0x03, 0x19
        /*0066*/ 	.short	0x001c


	//----- nvinfo : EIATTR_PARAM_CBANK
	.align		4
        /*0068*/ 	.byte	0x04, 0x0a
        /*006a*/ 	.short	(.L_67 - .L_66)
	.align		4
.L_66:
        /*006c*/ 	.word	index@(.nv.constant0._Z11matmul_fp32PKfS0_Pfi)
        /*0070*/ 	.short	0x0380
        /*0072*/ 	.short	0x001c


	//----- nvinfo : EIATTR_SW_WAR
	.align		4
.L_67:
        /*0074*/ 	.byte	0x04, 0x36
        /*0076*/ 	.short	(.L_69 - .L_68)
.L_68:
        /*0078*/ 	.word	0x00000008
.L_69:


//--------------------- .nv.callgraph             --------------------------
	.section	.nv.callgraph,"",@"SHT_CUDA_CALLGRAPH"
	.align	4
	.sectionentsize	8
	.align		4
        /*0000*/ 	.word	0x00000000
	.align		4
        /*0004*/ 	.word	0xffffffff
	.align		4
        /*0008*/ 	.word	0x00000000
	.align		4
        /*000c*/ 	.word	0xfffffffe
	.align		4
        /*0010*/ 	.word	0x00000000
	.align		4
        /*0014*/ 	.word	0xfffffffd
	.align		4
        /*0018*/ 	.word	0x00000000
	.align		4
        /*001c*/ 	.word	0xfffffffc


//--------------------- .text._Z10matmul_fp8PKfS0_Pfi --------------------------
	.section	.text._Z10matmul_fp8PKfS0_Pfi,"ax",@progbits
	.align	128
        .global         _Z10matmul_fp8PKfS0_Pfi
        .type           _Z10matmul_fp8PKfS0_Pfi,@function
        .size           _Z10matmul_fp8PKfS0_Pfi,(.L_x_58 - _Z10matmul_fp8PKfS0_Pfi)
        .other          _Z10matmul_fp8PKfS0_Pfi,@"STO_CUDA_ENTRY STV_DEFAULT"
_Z10matmul_fp8PKfS0_Pfi:
.text._Z10matmul_fp8PKfS0_Pfi:
[----:B------:R-:W-:Y:S01]  /*0000*/  LDC R1, c[0x0][0x37c] ;  /* 0x0000df00ff017b82 */ /* 0x000fe20000000800 */
[----:B------:R-:W0:Y:S07]  /*0010*/  S2R R0, SR_TID.Y ;  /* 0x0000000000007919 */ /* 0x000e2e0000002200 */
[----:B------:R-:W0:Y:S01]  /*0020*/  LDC R5, c[0x0][0x364] ;  /* 0x0000d900ff057b82 */ /* 0x000e220000000800 */
[----:B------:R-:W1:Y:S01]  /*0030*/  LDCU UR6, c[0x0][0x398] ;  /* 0x00007300ff0677ac */ /* 0x000e620008000800 */
[----:B------:R-:W2:Y:S06]  /*0040*/  S2R R3, SR_TID.X ;  /* 0x0000000000037919 */ /* 0x000eac0000002100 */
[----:B------:R-:W0:Y:S08]  /*0050*/  S2UR UR4, SR_CTAID.Y ;  /* 0x00000000000479c3 */ /* 0x000e300000002600 */
[----:B------:R-:W2:Y:S08]  /*0060*/  S2UR UR5, SR_CTAID.X ;  /* 0x00000000000579c3 */ /* 0x000eb00000002500 */
[----:B------:R-:W2:Y:S01]  /*0070*/  LDC R4, c[0x0][0x360] ;  /* 0x0000d800ff047b82 */ /* 0x000ea20000000800 */
[----:B0-----:R-:W-:-:S02]  /*0080*/  IMAD R5, R5, UR4, R0 ;  /* 0x0000000405057c24 */ /* 0x001fc4000f8e0200 */
[----:B--2---:R-:W-:-:S05]  /*0090*/  IMAD R4, R4, UR5, R3 ;  /* 0x0000000504047c24 */ /* 0x004fca000f8e0203 */
[----:B------:R-:W-:-:S04]  /*00a0*/  VIMNMX R0, PT, PT, R5, R4, !PT ;  /* 0x0000000405007248 */ /* 0x000fc80007fe0100 */
[----:B-1----:R-:W-:-:S13]  /*00b0*/  ISETP.GE.AND P0, PT, R0, UR6, PT ;  /* 0x0000000600007c0c */ /* 0x002fda000bf06270 */
[----:B------:R-:W-:Y:S05]  /*00c0*/  @P0 EXIT ;  /* 0x000000000000094d */ /* 0x000fea0003800000 */
[----:B------:R-:W-:Y:S02]  /*00d0*/  UISETP.GE.U32.AND UP0, UPT, UR6, 0x4, UPT ;  /* 0x000000040600788c */ /* 0x000fe4000bf06070 */
[----:B------:R-:W-:Y:S01]  /*00e0*/  IMAD R5, R5, UR6, RZ ;  /* 0x0000000605057c24 */ /* 0x000fe2000f8e02ff */
[----:B------:R-:W-:Y:S01]  /*00f0*/  PRMT R20, RZ, 0x7610, R20 ;  /* 0x00007610ff147816 */ /* 0x000fe20000000014 */
[----:B------:R-:W0:Y:S01]  /*0100*/  LDCU.64 UR14, c[0x0][0x358] ;  /* 0x00006b00ff0e77ac */ /* 0x000e220008000a00 */
[----:B------:R-:W-:Y:S01]  /*0110*/  ULOP3.LUT UR5, UR6, 0x3, URZ, 0xc0, !UPT ;  /* 0x0000000306057892 */ /* 0x000fe2000f8ec0ff */
[----:B------:R-:W-:-:S03]  /*0120*/  UMOV UR4, URZ ;  /* 0x000000ff00047c82 */ /* 0x000fc60008000000 */
[----:B------:R-:W-:Y:S08]  /*0130*/  BRA.U !UP0, `(.L_x_0) ;  /* 0x0000000d085c7547 */ /* 0x000ff0000b800000 */
[----:B------:R-:W1:Y:S01]  /*0140*/  LDCU.128 UR16, c[0x0][0x380] ;  /* 0x00007000ff1077ac */ /* 0x000e620008000c00 */
[----:B------:R-:W2:Y:S01]  /*0150*/  LDC R6, c[0x0][0x398] ;  /* 0x0000e600ff067b82 */ /* 0x000ea20000000800 */
[----:B------:R-:W-:Y:S01]  /*0160*/  PRMT R20, RZ, 0x7610, R20 ;  /* 0x00007610ff147816 */ /* 0x000fe20000000014 */
[----:B------:R-:W-:Y:S01]  /*0170*/  IMAD.MOV.U32 R7, RZ, RZ, R4 ;  /* 0x000000ffff077224 */ /* 0x000fe200078e0004 */
[----:B------:R-:W-:-:S04]  /*0180*/  ULOP3.LUT UR4, UR6, 0x7ffffffc, URZ, 0xc0, !UPT ;  /* 0x7ffffffc06047892 */ /* 0x000fc8000f8ec0ff */
[----:B------:R-:W-:Y:S01]  /*0190*/  UIADD3 UR12, UPT, UPT, -UR4, URZ, URZ ;  /* 0x000000ff040c7290 */ /* 0x000fe2000fffe1ff */
[----:B------:R-:W3:Y:S01]  /*01a0*/  LDC.64 R18, c[0x0][0x388] ;  /* 0x0000e200ff127b82 */ /* 0x000ee20000000a00 */
[----:B-1----:R-:W-:Y:S01]  /*01b0*/  MOV R2, UR16 ;  /* 0x0000001000027c02 */ /* 0x002fe20008000f00 */
[----:B------:R-:W-:Y:S01]  /*01c0*/  IMAD.U32 R3, RZ, RZ, UR17 ;  /* 0x00000011ff037e24 */ /* 0x000fe2000f8e00ff */
[----:B------:R-:W-:Y:S02]  /*01d0*/  UIMAD.WIDE UR8, UR6, 0x4, UR18 ;  /* 0x00000004060878a5 */ /* 0x000fe4000f8e0212 */
[----:B------:R-:W-:Y:S01]  /*01e0*/  UIMAD.WIDE UR10, UR6, 0x8, UR18 ;  /* 0x00000008060a78a5 */ /* 0x000fe2000f8e0212 */
[----:B------:R-:W-:Y:S01]  /*01f0*/  IMAD.WIDE.U32 R2, R5, 0x4, R2 ;  /* 0x0000000405027825 */ /* 0x000fe200078e0002 */
[----:B------:R-:W-:Y:S02]  /*0200*/  UIMAD.WIDE UR6, UR6, 0xc, UR18 ;  /* 0x0000000c060678a5 */ /* 0x000fe4000f8e0212 */
[----:B------:R-:W-:-:S04]  /*0210*/  IADD3 R16, P0, PT, R2, 0x8, RZ ;  /* 0x0000000802107810 */ /* 0x000fc80007f1e0ff */
[----:B------:R-:W-:-:S09]  /*0220*/  IADD3.X R17, PT, PT, RZ, R3, RZ, P0, !PT ;  /* 0x00000003ff117210 */ /* 0x000fd200007fe4ff */
.L_x_17:
[----:B0-----:R-:W4:Y:S01]  /*0230*/  LDG.E R0, desc[UR14][R16.64+-0x8] ;  /* 0xfffff80e10007981 */ /* 0x001f22000c1e1900 */
[----:B------:R-:W-:Y:S02]  /*0240*/  HFMA2 R3, -RZ, RZ, 0.93798828125, 3.07559967041015625e-05 ;  /* 0x3b810204ff037431 */ /* 0x000fe400000001ff */
[----:B------:R-:W-:Y:S02]  /*0250*/  IMAD.MOV.U32 R2, RZ, RZ, 0x437e0000 ;  /* 0x437e0000ff027424 */ /* 0x000fe400078e00ff */
[----:B------:R-:W-:Y:S01]  /*0260*/  HFMA2 R10, -RZ, RZ, 0, 2.384185791015625e-07 ;  /* 0x00000004ff0a7431 */ /* 0x000fe200000001ff */
[----:B------:R-:W-:Y:S01]  /*0270*/  MOV R14, 0x4 ;  /* 0x00000004000e7802 */ /* 0x000fe20000000f00 */
[----:B------:R-:W-:Y:S01]  /*0280*/  IMAD.MOV.U32 R12, RZ, RZ, 0x4 ;  /* 0x00000004ff0c7424 */ /* 0x000fe200078e00ff */
[----:B------:R-:W-:Y:S01]  /*0290*/  BSSY.RECONVERGENT B2, `(.L_x_1) ;  /* 0x0000013000027945 */ /* 0x000fe20003800200 */
[----:B---3--:R-:W-:-:S04]  /*02a0*/  IMAD.WIDE R26, R7, 0x4, R18 ;  /* 0x00000004071a7825 */ /* 0x008fc800078e0212 */
[----:B------:R-:W-:Y:S01]  /*02b0*/  FFMA R2, R3, -R2, 1 ;  /* 0x3f80000003027423 */ /* 0x000fe20000000802 */
[----:B------:R-:W-:-:S04]  /*02c0*/  IMAD.WIDE R14, R7, R14, UR8 ;  /* 0x00000008070e7e25 */ /* 0x000fc8000f8e020e */
[----:B------:R-:W-:Y:S01]  /*02d0*/  FFMA R2, R2, R3, 0.0039370078593492507935 ;  /* 0x3b81020402027423 */ /* 0x000fe20000000003 */
[----:B------:R-:W-:-:S04]  /*02e0*/  IMAD.WIDE R12, R7, R12, UR10 ;  /* 0x0000000a070c7e25 */ /* 0x000fc8000f8e020c */
[----:B------:R-:W-:Y:S01]  /*02f0*/  IMAD.WIDE R10, R7, R10, UR6 ;  /* 0x00000006070a7e25 */ /* 0x000fe2000f8e020a */
[----:B----4-:R-:W-:-:S04]  /*0300*/  FMNMX R0, R0, 127, PT ;  /* 0x42fe000000007809 */ /* 0x010fc80003800000 */
[----:B------:R-:W-:-:S05]  /*0310*/  FMNMX R0, R0, -127, !PT ;  /* 0xc2fe000000007809 */ /* 0x000fca0007800000 */
[----:B------:R-:W-:-:S04]  /*0320*/  FADD R0, R0, 127 ;  /* 0x42fe000000007421 */ /* 0x000fc80000000000 */
[----:B------:R-:W-:-:S04]  /*0330*/  FMUL R3, R0, 255 ;  /* 0x437f000000037820 */ /* 0x000fc80000400000 */
[----:B------:R-:W0:Y:S01]  /*0340*/  FCHK P0, R3, 254 ;  /* 0x437e000003007902 */ /* 0x000e220000000000 */
[----:B------:R-:W-:-:S04]  /*0350*/  FFMA R0, R3, R2, RZ ;  /* 0x0000000203007223 */ /* 0x000fc800000000ff */
[----:B------:R-:W-:-:S04]  /*0360*/  FFMA R9, R0, -254, R3 ;  /* 0xc37e000000097823 */ /* 0x000fc80000000003 */
[----:B------:R-:W-:Y:S01]  /*0370*/  FFMA R0, R2, R9, R0 ;  /* 0x0000000902007223 */ /* 0x000fe20000000000 */
[----:B0-----:R-:W-:Y:S06]  /*0380*/  @!P0 BRA `(.L_x_2) ;  /* 0x00000000000c8947 */ /* 0x001fec0003800000 */
[----:B------:R-:W-:Y:S01]  /*0390*/  IMAD.MOV.U32 R0, RZ, RZ, 0x437e0000 ;  /* 0x437e0000ff007424 */ /* 0x000fe200078e00ff */
[----:B------:R-:W-:-:S07]  /*03a0*/  MOV R2, 0x3c0 ;  /* 0x000003c000027802 */ /* 0x000fce0000000f00 */
[----:B--2---:R-:W-:Y:S05]  /*03b0*/  CALL.REL.NOINC `($__internal_0_$__cuda_sm3x_div_rn_noftz_f32_slowpath) ;  /* 0x0000001400d07944 */ /* 0x004fea0003c00000 */
.L_x_2:
[----:B------:R-:W-:Y:S05]  /*03c0*/  BSYNC.RECONVERGENT B2 ;  /* 0x0000000000027941 */ /* 0x000fea0003800200 */
.L_x_1:
[----:B------:R-:W3:Y:S01]  /*03d0*/  LDG.E R26, desc[UR14][R26.64] ;  /* 0x0000000e1a1a7981 */ /* 0x000ee2000c1e1900 */
[----:B------:R-:W-:Y:S01]  /*03e0*/  MOV R3, 0x3b810204 ;  /* 0x3b81020400037802 */ /* 0x000fe20000000f00 */
[----:B------:R-:W-:Y:S01]  /*03f0*/  IMAD.MOV.U32 R8, RZ, RZ, 0x437e0000 ;  /* 0x437e0000ff087424 */ /* 0x000fe200078e00ff */
[----:B------:R0:W-:Y:S01]  /*0400*/  F2I.U32.TRUNC.NTZ R21, R0 ;  /* 0x0000000000157305 */ /* 0x0001e2000020f000 */
[----:B------:R-:W-:Y:S02]  /*0410*/  BSSY.RECONVERGENT B2, `(.L_x_3) ;  /* 0x0000011000027945 */ /* 0x000fe40003800200 */
[----:B------:R-:W-:-:S04]  /*0420*/  FFMA R22, R3, -R8, 1 ;  /* 0x3f80000003167423 */ /* 0x000fc80000000808 */
[----:B0-----:R-:W-:Y:S01]  /*0430*/  FFMA R0, R22, R3, 0.0039370078593492507935 ;  /* 0x3b81020416007423 */ /* 0x001fe20000000003 */
[----:B---3--:R-:W-:-:S04]  /*0440*/  FMNMX R2, R26, 127, PT ;  /* 0x42fe00001a027809 */ /* 0x008fc80003800000 */
        /* <DEDUP_REMOVED lines=8> */
[----:B------:R-:W-:Y:S01]  /*04d0*/  MOV R3, R8 ;  /* 0x0000000800037202 */ /* 0x000fe20000000f00 */
[----:B------:R-:W-:Y:S01]  /*04e0*/  IMAD.MOV.U32 R0, RZ, RZ, 0x437e0000 ;  /* 0x437e0000ff007424 */ /* 0x000fe200078e00ff */
[----:B------:R-:W-:-:S07]  /*04f0*/  MOV R2, 0x510 ;  /* 0x0000051000027802 */ /* 0x000fce0000000f00 */
[----:B--2---:R-:W-:Y:S05]  /*0500*/  CALL.REL.NOINC `($__internal_0_$__cuda_sm3x_div_rn_noftz_f32_slowpath) ;  /* 0x00000014007c7944 */ /* 0x004fea0003c00000 */
[----:B------:R-:W-:-:S07]  /*0510*/  MOV R2, R0 ;  /* 0x0000000000027202 */ /* 0x000fce0000000f00 */
.L_x_4:
[----:B------:R-:W-:Y:S05]  /*0520*/  BSYNC.RECONVERGENT B2 ;  /* 0x0000000000027941 */ /* 0x000fea0003800200 */
.L_x_3:
[----:B------:R-:W3:Y:S01]  /*0530*/  LDG.E R0, desc[UR14][R16.64+-0x4] ;  /* 0xfffffc0e10007981 */ /* 0x000ee2000c1e1900 */
[----:B------:R-:W-:Y:S02]  /*0540*/  HFMA2 R3, -RZ, RZ, 3.74609375, 0 ;  /* 0x437e0000ff037431 */ /* 0x000fe400000001ff */
[----:B------:R-:W-:Y:S01]  /*0550*/  IMAD.MOV.U32 R8, RZ, RZ, 0x3b810204 ;  /* 0x3b810204ff087424 */ /* 0x000fe200078e00ff */
[----:B------:R-:W0:Y:S01]  /*0560*/  F2I.U32.TRUNC.NTZ R2, R2 ;  /* 0x0000000200027305 */ /* 0x000e22000020f000 */
[----:B------:R-:W-:Y:S01]  /*0570*/  PRMT R20, R20, 0x9910, RZ ;  /* 0x0000991014147816 */ /* 0x000fe200000000ff */
[----:B------:R-:W-:Y:S01]  /*0580*/  BSSY.RECONVERGENT B2, `(.L_x_5) ;  /* 0x0000013000027945 */ /* 0x000fe20003800200 */
[----:B------:R-:W-:Y:S01]  /*0590*/  FFMA R9, R8, -R3, 1 ;  /* 0x3f80000008097423 */ /* 0x000fe20000000803 */
[----:B---3--:R-:W-:-:S04]  /*05a0*/  FMNMX R0, R0, 127, PT ;  /* 0x42fe000000007809 */ /* 0x008fc80003800000 */
[----:B------:R-:W-:-:S05]  /*05b0*/  FMNMX R0, R0, -127, !PT ;  /* 0xc2fe000000007809 */ /* 0x000fca0007800000 */
[----:B------:R-:W-:Y:S01]  /*05c0*/  FADD R3, R0, 127 ;  /* 0x42fe000000037421 */ /* 0x000fe20000000000 */
[----:B------:R-:W-:Y:S01]  /*05d0*/  FFMA R0, R9, R8, 0.0039370078593492507935 ;  /* 0x3b81020409007423 */ /* 0x000fe20000000008 */
[----:B------:R-:W-:Y:S02]  /*05e0*/  PRMT R9, R21, 0x9910, RZ ;  /* 0x0000991015097816 */ /* 0x000fe400000000ff */
[----:B------:R-:W-:Y:S01]  /*05f0*/  FMUL R22, R3, 255 ;  /* 0x437f000003167820 */ /* 0x000fe20000400000 */
[----:B0-----:R-:W-:-:S03]  /*0600*/  PRMT R8, R2, 0x9910, RZ ;  /* 0x0000991002087816 */ /* 0x001fc600000000ff */
[----:B------:R-:W0:Y:S01]  /*0610*/  FCHK P0, R22, 254 ;  /* 0x437e000016007902 */ /* 0x000e220000000000 */
[----:B------:R-:W-:Y:S01]  /*0620*/  FFMA R3, R0, R22, RZ ;  /* 0x0000001600037223 */ /* 0x000fe200000000ff */
[----:B------:R-:W-:-:S03]  /*0630*/  IMAD R20, R9, R8, R20 ;  /* 0x0000000809147224 */ /* 0x000fc600078e0214 */
[----:B------:R-:W-:-:S04]  /*0640*/  FFMA R2, R3, -254, R22 ;  /* 0xc37e000003027823 */ /* 0x000fc80000000016 */
[----:B------:R-:W-:Y:S01]  /*0650*/  FFMA R0, R0, R2, R3 ;  /* 0x0000000200007223 */ /* 0x000fe20000000003 */
[----:B0-----:R-:W-:Y:S06]  /*0660*/  @!P0 BRA `(.L_x_6) ;  /* 0x0000000000108947 */ /* 0x001fec0003800000 */
[----:B------:R-:W-:Y:S01]  /*0670*/  IMAD.MOV.U32 R3, RZ, RZ, R22 ;  /* 0x000000ffff037224 */ /* 0x000fe200078e0016 */
[----:B------:R-:W-:Y:S02]  /*0680*/  MOV R0, 0x437e0000 ;  /* 0x437e000000007802 */ /* 0x000fe40000000f00 */
[----:B------:R-:W-:-:S07]  /*0690*/  MOV R2, 0x6b0 ;  /* 0x000006b000027802 */ /* 0x000fce0000000f00 */
[----:B--2---:R-:W-:Y:S05]  /*06a0*/  CALL.REL.NOINC `($__internal_0_$__cuda_sm3x_div_rn_noftz_f32_slowpath) ;  /* 0x0000001400147944 */ /* 0x004fea0003c00000 */
.L_x_6:
[----:B------:R-:W-:Y:S05]  /*06b0*/  BSYNC.RECONVERGENT B2 ;  /* 0x0000000000027941 */ /* 0x000fea0003800200 */
.L_x_5:
        /* <DEDUP_REMOVED lines=16> */
[----:B------:R-:W-:Y:S02]  /*07c0*/  HFMA2 R0, -RZ, RZ, 3.74609375, 0 ;  /* 0x437e0000ff007431 */ /* 0x000fe400000001ff */
[----:B------:R-:W-:Y:S01]  /*07d0*/  IMAD.MOV.U32 R3, RZ, RZ, R8 ;  /* 0x000000ffff037224 */ /* 0x000fe200078e0008 */
[----:B------:R-:W-:-:S07]  /*07e0*/  MOV R2, 0x800 ;  /* 0x0000080000027802 */ /* 0x000fce0000000f00 */
[----:B--2---:R-:W-:Y:S05]  /*07f0*/  CALL.REL.NOINC `($__internal_0_$__cuda_sm3x_div_rn_noftz_f32_slowpath) ;  /* 0x0000001000c07944 */ /* 0x004fea0003c00000 */
[----:B------:R-:W-:-:S07]  /*0800*/  IMAD.MOV.U32 R2, RZ, RZ, R0 ;  /* 0x000000ffff027224 */ /* 0x000fce00078e0000 */
.L_x_8:
[----:B------:R-:W-:Y:S05]  /*0810*/  BSYNC.RECONVERGENT B2 ;  /* 0x0000000000027941 */ /* 0x000fea0003800200 */
.L_x_7:
[----:B------:R-:W3:Y:S01]  /*0820*/  LDG.E R0, desc[UR14][R16.64] ;  /* 0x0000000e10007981 */ /* 0x000ee2000c1e1900 */
[----:B------:R-:W-:Y:S01]  /*0830*/  MOV R8, 0x3b810204 ;  /* 0x3b81020400087802 */ /* 0x000fe20000000f00 */
[----:B------:R-:W-:Y:S01]  /*0840*/  IMAD.MOV.U32 R3, RZ, RZ, 0x437e0000 ;  /* 0x437e0000ff037424 */ /* 0x000fe200078e00ff */
[----:B------:R-:W-:Y:S01]  /*0850*/  PRMT R14, R20, 0x9910, RZ ;  /* 0x00009910140e7816 */ /* 0x000fe200000000ff */
[----:B------:R-:W0:Y:S01]  /*0860*/  F2I.U32.TRUNC.NTZ R2, R2 ;  /* 0x0000000200027305 */ /* 0x000e22000020f000 */
        /* <DEDUP_REMOVED lines=15> */
[----:B------:R-:W-:Y:S01]  /*0960*/  MOV R3, R20 ;  /* 0x0000001400037202 */ /* 0x000fe20000000f00 */
[----:B------:R-:W-:Y:S01]  /*0970*/  IMAD.MOV.U32 R0, RZ, RZ, 0x437e0000 ;  /* 0x437e0000ff007424 */ /* 0x000fe200078e00ff */
[----:B------:R-:W-:-:S07]  /*0980*/  MOV R2, 0x9a0 ;  /* 0x000009a000027802 */ /* 0x000fce0000000f00 */
[----:B--2---:R-:W-:Y:S05]  /*0990*/  CALL.REL.NOINC `($__internal_0_$__cuda_sm3x_div_rn_noftz_f32_slowpath) ;  /* 0x0000001000587944 */ /* 0x004fea0003c00000 */
.L_x_10:
[----:B------:R-:W-:Y:S05]  /*09a0*/  BSYNC.RECONVERGENT B2 ;  /* 0x0000000000027941 */ /* 0x000fea0003800200 */
.L_x_9:
[----:B------:R-:W3:Y:S01]  /*09b0*/  LDG.E R12, desc[UR14][R12.64] ;  /* 0x0000000e0c0c7981 */ /* 0x000ee2000c1e1900 */
[----:B------:R-:W-:Y:S02]  /*09c0*/  HFMA2 R3, -RZ, RZ, 0.93798828125, 3.07559967041015625e-05 ;  /* 0x3b810204ff037431 */ /* 0x000fe400000001ff */
        /* <DEDUP_REMOVED lines=19> */
.L_x_12:
[----:B------:R-:W-:Y:S05]  /*0b00*/  BSYNC.RECONVERGENT B2 ;  /* 0x0000000000027941 */ /* 0x000fea0003800200 */
.L_x_11:
[----:B------:R-:W3:Y:S01]  /*0b10*/  LDG.E R0, desc[UR14][R16.64+0x4] ;  /* 0x0000040e10007981 */ /* 0x000ee2000c1e1900 */
[----:B------:R-:W-:Y:S02]  /*0b20*/  HFMA2 R3, -RZ, RZ, 3.74609375, 0 ;  /* 0x437e0000ff037431 */ /* 0x000fe400000001ff */
        /* <DEDUP_REMOVED lines=22> */
.L_x_14:
[----:B------:R-:W-:Y:S05]  /*0c90*/  BSYNC.RECONVERGENT B2 ;  /* 0x0000000000027941 */ /* 0x000fea0003800200 */
.L_x_13:
        /* <DEDUP_REMOVED lines=20> */
.L_x_16:
[----:B------:R-:W-:Y:S05]  /*0de0*/  BSYNC.RECONVERGENT B2 ;  /* 0x0000000000027941 */ /* 0x000fea0003800200 */
.L_x_15:
[----:B------:R-:W0:Y:S01]  /*0df0*/  F2I.U32.TRUNC.NTZ R0, R0 ;  /* 0x0000000000007305 */ /* 0x000e22000020f000 */
[----:B------:R-:W-:Y:S01]  /*0e00*/  UIADD3 UR12, UPT, UPT, UR12, 0x4, URZ ;  /* 0x000000040c0c7890 */ /* 0x000fe2000fffe0ff */
[----:B------:R-:W-:Y:S02]  /*0e10*/  PRMT R2, R12, 0x9910, RZ ;  /* 0x000099100c027816 */ /* 0x000fe400000000ff */
[----:B------:R-:W-:Y:S01]  /*0e20*/  PRMT R3, R13, 0x9910, RZ ;  /* 0x000099100d037816 */ /* 0x000fe200000000ff */
[----:B------:R-:W-:Y:S01]  /*0e30*/  UISETP.NE.AND UP0, UPT, UR12, URZ, UPT ;  /* 0x000000ff0c00728c */ /* 0x000fe2000bf05270 */
[----:B------:R-:W-:Y:S02]  /*0e40*/  IADD3 R16, P0, PT, R16, 0x10, RZ ;  /* 0x0000001010107810 */ /* 0x000fe40007f1e0ff */
[----:B--2---:R-:W-:-:S03]  /*0e50*/  LEA R7, R6, R7, 0x2 ;  /* 0x0000000706077211 */ /* 0x004fc600078e10ff */
[----:B------:R-:W-:Y:S01]  /*0e60*/  IMAD.X R17, RZ, RZ, R17, P0 ;  /* 0x000000ffff117224 */ /* 0x000fe200000e0611 */
[----:B0-----:R-:W-:-:S05]  /*0e70*/  PRMT R8, R0, 0x9910, RZ ;  /* 0x0000991000087816 */ /* 0x001fca00000000ff */
[----:B------:R-:W-:-:S05]  /*0e80*/  IMAD R2, R3, R8, R2 ;  /* 0x0000000803027224 */ /* 0x000fca00078e0202 */
[----:B------:R-:W-:Y:S01]  /*0e90*/  PRMT R20, R2, 0x7610, R20 ;  /* 0x0000761002147816 */ /* 0x000fe20000000014 */
[----:B------:R-:W-:Y:S06]  /*0ea0*/  BRA.U UP0, `(.L_x_17) ;  /* 0xfffffff100e07547 */ /* 0x000fec000b83ffff */
.L_x_0:
[----:B------:R-:W-:-:S09]  /*0eb0*/  UISETP.NE.AND UP0, UPT, UR5, URZ, UPT ;  /* 0x000000ff0500728c */ /* 0x000fd2000bf05270 */
[----:B------:R-:W-:Y:S05]  /*0ec0*/  BRA.U !UP0, `(.L_x_18) ;  /* 0x0000000908b07547 */ /* 0x000fea000b800000 */
[----:B------:R-:W-:-:S09]  /*0ed0*/  UISETP.NE.AND UP0, UPT, UR5, 0x1, UPT ;  /* 0x000000010500788c */ /* 0x000fd2000bf05270 */
[----:B------:R-:W-:Y:S05]  /*0ee0*/  BRA.U !UP0, `(.L_x_19) ;  /* 0x0000000508c07547 */ /* 0x000fea000b800000 */
[----:B------:R-:W1:Y:S01]  /*0ef0*/  LDC.64 R2, c[0x0][0x380] ;  /* 0x0000e000ff027b82 */ /* 0x000e620000000a00 */
[----:B------:R-:W-:-:S05]  /*0f00*/  IADD3 R7, PT, PT, R5, UR4, RZ ;  /* 0x0000000405077c10 */ /* 0x000fca000fffe0ff */
[----:B-1----:R-:W-:-:S06]  /*0f10*/  IMAD.WIDE.U32 R2, R7, 0x4, R2 ;  /* 0x0000000407027825 */ /* 0x002fcc00078e0002 */
[----:B0-----:R-:W2:Y:S01]  /*0f20*/  LDG.E R2, desc[UR14][R2.64] ;  /* 0x0000000e02027981 */ /* 0x001ea2000c1e1900 */
[----:B------:R-:W-:Y:S01]  /*0f30*/  MOV R6, 0x437e0000 ;  /* 0x437e000000067802 */ /* 0x000fe20000000f00 */
[----:B------:R-:W-:Y:S01]  /*0f40*/  IMAD.MOV.U32 R7, RZ, RZ, 0x3b810204 ;  /* 0x3b810204ff077424 */ /* 0x000fe200078e00ff */
[----:B------:R-:W-:Y:S03]  /*0f50*/  BSSY.RECONVERGENT B2, `(.L_x_20) ;  /* 0x0000010000027945 */ /* 0x000fe60003800200 */
[----:B------:R-:W-:Y:S01]  /*0f60*/  FFMA R8, R7, -R6, 1 ;  /* 0x3f80000007087423 */ /* 0x000fe20000000806 */
[----:B--2---:R-:W-:-:S04]  /*0f70*/  FMNMX R0, R2, 127, PT ;  /* 0x42fe000002007809 */ /* 0x004fc80003800000 */
[----:B------:R-:W-:-:S05]  /*0f80*/  FMNMX R0, R0, -127, !PT ;  /* 0xc2fe000000007809 */ /* 0x000fca0007800000 */
[----:B------:R-:W-:-:S04]  /*0f90*/  FADD R0, R0, 127 ;  /* 0x42fe000000007421 */ /* 0x000fc80000000000 */
[----:B------:R-:W-:Y:S01]  /*0fa0*/  FMUL R6, R0, 255 ;  /* 0x437f000000067820 */ /* 0x000fe20000400000 */
[----:B------:R-:W-:-:S03]  /*0fb0*/  FFMA R0, R8, R7, 0.0039370078593492507935 ;  /* 0x3b81020408007423 */ /* 0x000fc60000000007 */
        /* <DEDUP_REMOVED lines=8> */
[----:B------:R-:W-:Y:S05]  /*1040*/  CALL.REL.NOINC `($__internal_0_$__cuda_sm3x_div_rn_noftz_f32_slowpath) ;  /* 0x0000000800ac7944 */ /* 0x000fea0003c00000 */
.L_x_21:
[----:B------:R-:W-:Y:S05]  /*1050*/  BSYNC.RECONVERGENT B2 ;  /* 0x0000000000027941 */ /* 0x000fea0003800200 */
.L_x_20:
[----:B------:R-:W0:Y:S01]  /*1060*/  LDCU UR5, c[0x0][0x398] ;  /* 0x00007300ff0577ac */ /* 0x000e220008000800 */
[----:B------:R-:W1:Y:S01]  /*1070*/  LDC.64 R10, c[0x0][0x388] ;  /* 0x0000e200ff0a7b82 */ /* 0x000e620000000a00 */
[----:B0-----:R-:W-:-:S05]  /*1080*/  MOV R3, UR5 ;  /* 0x0000000500037c02 */ /* 0x001fca0008000f00 */
[----:B------:R-:W-:-:S04]  /*1090*/  IMAD R3, R3, UR4, R4 ;  /* 0x0000000403037c24 */ /* 0x000fc8000f8e0204 */
[----:B-1----:R-:W-:-:S05]  /*10a0*/  IMAD.WIDE R10, R3, 0x4, R10 ;  /* 0x00000004030a7825 */ /* 0x002fca00078e020a */
[----:B------:R-:W2:Y:S01]  /*10b0*/  LDG.E R2, desc[UR14][R10.64] ;  /* 0x0000000e0a027981 */ /* 0x000ea2000c1e1900 */
[----:B------:R-:W-:Y:S02]  /*10c0*/  HFMA2 R3, -RZ, RZ, 0.93798828125, 3.07559967041015625e-05 ;  /* 0x3b810204ff037431 */ /* 0x000fe400000001ff */
[----:B------:R-:W-:Y:S01]  /*10d0*/  IMAD.MOV.U32 R8, RZ, RZ, 0x437e0000 ;  /* 0x437e0000ff087424 */ /* 0x000fe200078e00ff */
[----:B------:R0:W-:Y:S01]  /*10e0*/  F2I.U32.TRUNC.NTZ R6, R0 ;  /* 0x0000000000067305 */ /* 0x0001e2000020f000 */
[----:B------:R-:W-:Y:S02]  /*10f0*/  BSSY.RECONVERGENT B2, `(.L_x_22) ;  /* 0x0000011000027945 */ /* 0x000fe40003800200 */
[----:B------:R-:W-:-:S04]  /*1100*/  FFMA R12, R3, -R8, 1 ;  /* 0x3f800000030c7423 */ /* 0x000fc80000000808 */
[----:B0-----:R-:W-:Y:S01]  /*1110*/  FFMA R0, R12, R3, 0.0039370078593492507935 ;  /* 0x3b8102040c007423 */ /* 0x001fe20000000003 */
[----:B--2---:R-:W-:-:S04]  /*1120*/  FMNMX R2, R2, 127, PT ;  /* 0x42fe000002027809 */ /* 0x004fc80003800000 */
        /* <DEDUP_REMOVED lines=8> */
[----:B------:R-:W-:Y:S02]  /*11b0*/  MOV R3, R8 ;  /* 0x0000000800037202 */ /* 0x000fe40000000f00 */
[----:B------:R-:W-:Y:S02]  /*11c0*/  MOV R0, 0x437e0000 ;  /* 0x437e000000007802 */ /* 0x000fe40000000f00 */
[----:B------:R-:W-:-:S07]  /*11d0*/  MOV R2, 0x11f0 ;  /* 0x000011f000027802 */ /* 0x000fce0000000f00 */
[----:B------:R-:W-:Y:S05]  /*11e0*/  CALL.REL.NOINC `($__internal_0_$__cuda_sm3x_div_rn_noftz_f32_slowpath) ;  /* 0x0000000800447944 */ /* 0x000fea0003c00000 */
[----:B------:R-:W-:-:S07]  /*11f0*/  IMAD.MOV.U32 R7, RZ, RZ, R0 ;  /* 0x000000ffff077224 */ /* 0x000fce00078e0000 */
.L_x_23:
[----:B------:R-:W-:Y:S05]  /*1200*/  BSYNC.RECONVERGENT B2 ;  /* 0x0000000000027941 */ /* 0x000fea0003800200 */
.L_x_22:
[----:B------:R-:W0:Y:S01]  /*1210*/  LDCU.64 UR6, c[0x0][0x380] ;  /* 0x00007000ff0677ac */ /* 0x000e220008000a00 */
[----:B------:R-:W-:-:S04]  /*1220*/  IADD3 R0, P0, PT, R5, UR4, RZ ;  /* 0x0000000405007c10 */ /* 0x000fc8000ff1e0ff */
[----:B------:R-:W-:Y:S02]  /*1230*/  IADD3.X R3, PT, PT, RZ, RZ, RZ, P0, !PT ;  /* 0x000000ffff037210 */ /* 0x000fe400007fe4ff */
[----:B0-----:R-:W-:-:S04]  /*1240*/  LEA R2, P0, R0, UR6, 0x2 ;  /* 0x0000000600027c11 */ /* 0x001fc8000f8010ff */
[----:B------:R-:W-:-:S05]  /*1250*/  LEA.HI.X R3, R0, UR7, R3, 0x2, P0 ;  /* 0x0000000700037c11 */ /* 0x000fca00080f1403 */
[----:B------:R-:W2:Y:S01]  /*1260*/  LDG.E R2, desc[UR14][R2.64+0x4] ;  /* 0x0000040e02027981 */ /* 0x000ea2000c1e1900 */
[----:B------:R-:W-:Y:S01]  /*1270*/  MOV R9, 0x3b810204 ;  /* 0x3b81020400097802 */ /* 0x000fe20000000f00 */
[----:B------:R-:W-:Y:S01]  /*1280*/  IMAD.MOV.U32 R8, RZ, RZ, 0x437e0000 ;  /* 0x437e0000ff087424 */ /* 0x000fe200078e00ff */
[----:B------:R-:W0:Y:S01]  /*1290*/  F2I.U32.TRUNC.NTZ R7, R7 ;  /* 0x0000000700077305 */ /* 0x000e22000020f000 */
[----:B------:R-:W-:Y:S01]  /*12a0*/  PRMT R20, R20, 0x9910, RZ ;  /* 0x0000991014147816 */ /* 0x000fe200000000ff */
[----:B------:R-:W-:Y:S01]  /*12b0*/  BSSY.RECONVERGENT B2, `(.L_x_24) ;  /* 0x0000015000027945 */ /* 0x000fe20003800200 */
[----:B------:R-:W-:Y:S01]  /*12c0*/  FFMA R12, R9, -R8, 1 ;  /* 0x3f800000090c7423 */ /* 0x000fe20000000808 */
[----:B--2---:R-:W-:Y:S02]  /*12d0*/  FMNMX R0, R2, 127, PT ;  /* 0x42fe000002007809 */ /* 0x004fe40003800000 */
[----:B------:R-:W-:Y:S02]  /*12e0*/  PRMT R2, R6, 0x9910, RZ ;  /* 0x0000991006027816 */ /* 0x000fe400000000ff */
[----:B------:R-:W-:-:S02]  /*12f0*/  FMNMX R0, R0, -127, !PT ;  /* 0xc2fe000000007809 */ /* 0x000fc40007800000 */
[----:B------:R-:W-:-:S03]  /*1300*/  MOV R6, R20 ;  /* 0x0000001400067202 */ /* 0x000fc60000000f00 */
[----:B------:R-:W-:Y:S01]  /*1310*/  FADD R8, R0, 127 ;  /* 0x42fe000000087421 */ /* 0x000fe20000000000 */
[----:B------:R-:W-:-:S03]  /*1320*/  FFMA R0, R12, R9, 0.0039370078593492507935 ;  /* 0x3b8102040c007423 */ /* 0x000fc60000000009 */
[----:B------:R-:W-:Y:S01]  /*1330*/  FMUL R12, R8, 255 ;  /* 0x437f0000080c7820 */ /* 0x000fe20000400000 */
[----:B0-----:R-:W-:Y:S02]  /*1340*/  PRMT R8, R7, 0x9910, RZ ;  /* 0x0000991007087816 */ /* 0x001fe400000000ff */
[----:B------:R-:W-:Y:S01]  /*1350*/  MOV R7, R2 ;  /* 0x0000000200077202 */ /* 0x000fe20000000f00 */
[----:B------:R-:W0:Y:S01]  /*1360*/  FCHK P0, R12, 254 ;  /* 0x437e00000c007902 */ /* 0x000e220000000000 */
[----:B------:R-:W-:-:S03]  /*1370*/  FFMA R3, R0, R12, RZ ;  /* 0x0000000c00037223 */ /* 0x000fc600000000ff */
[----:B------:R-:W-:Y:S02]  /*1380*/  IMAD R6, R7, R8, R6 ;  /* 0x0000000807067224 */ /* 0x000fe400078e0206 */
[----:B------:R-:W-:-:S04]  /*1390*/  FFMA R2, R3, -254, R12 ;  /* 0xc37e000003027823 */ /* 0x000fc8000000000c */
[----:B------:R-:W-:Y:S01]  /*13a0*/  FFMA R0, R0, R2, R3 ;  /* 0x0000000200007223 */ /* 0x000fe20000000003 */
[----:B0-----:R-:W-:Y:S06]  /*13b0*/  @!P0 BRA `(.L_x_25) ;  /* 0x0000000000108947 */ /* 0x001fec0003800000 */
[----:B------:R-:W-:Y:S02]  /*13c0*/  HFMA2 R0, -RZ, RZ, 3.74609375, 0 ;  /* 0x437e0000ff007431 */ /* 0x000fe400000001ff */
[----:B------:R-:W-:Y:S01]  /*13d0*/  IMAD.MOV.U32 R3, RZ, RZ, R12 ;  /* 0x000000ffff037224 */ /* 0x000fe200078e000c */
[----:B------:R-:W-:-:S07]  /*13e0*/  MOV R2, 0x1400 ;  /* 0x0000140000027802 */ /* 0x000fce0000000f00 */
[----:B------:R-:W-:Y:S05]  /*13f0*/  CALL.REL.NOINC `($__internal_0_$__cuda_sm3x_div_rn_noftz_f32_slowpath) ;  /* 0x0000000400c07944 */ /* 0x000fea0003c00000 */
.L_x_25:
[----:B------:R-:W-:Y:S05]  /*1400*/  BSYNC.RECONVERGENT B2 ;  /* 0x0000000000027941 */ /* 0x000fea0003800200 */
.L_x_24:
[----:B------:R-:W0:Y:S02]  /*1410*/  LDC R3, c[0x0][0x398] ;  /* 0x0000e600ff037b82 */ /* 0x000e240000000800 */
[----:B0-----:R-:W-:-:S06]  /*1420*/  IMAD.WIDE R10, R3, 0x4, R10 ;  /* 0x00000004030a7825 */ /* 0x001fcc00078e020a */
[----:B------:R-:W2:Y:S01]  /*1430*/  LDG.E R10, desc[UR14][R10.64] ;  /* 0x0000000e0a0a7981 */ /* 0x000ea2000c1e1900 */
[----:B------:R-:W-:Y:S01]  /*1440*/  MOV R3, 0x3b810204 ;  /* 0x3b81020400037802 */ /* 0x000fe20000000f00 */
        /* <DEDUP_REMOVED lines=14> */
[----:B------:R-:W-:Y:S01]  /*1530*/  HFMA2 R0, -RZ, RZ, 3.74609375, 0 ;  /* 0x437e0000ff007431 */ /* 0x000fe200000001ff */
[----:B------:R-:W-:Y:S02]  /*1540*/  MOV R3, R8 ;  /* 0x0000000800037202 */ /* 0x000fe40000000f00 */
[----:B------:R-:W-:-:S07]  /*1550*/  MOV R2, 0x1570 ;  /* 0x0000157000027802 */ /* 0x000fce0000000f00 */
[----:B------:R-:W-:Y:S05]  /*1560*/  CALL.REL.NOINC `($__internal_0_$__cuda_sm3x_div_rn_noftz_f32_slowpath) ;  /* 0x0000000400647944 */ /* 0x000fea0003c00000 */
.L_x_27:
[----:B------:R-:W-:Y:S05]  /*1570*/  BSYNC.RECONVERGENT B2 ;  /* 0x0000000000027941 */ /* 0x000fea0003800200 */
.L_x_26:
[----:B------:R-:W0:Y:S01]  /*1580*/  F2I.U32.TRUNC.NTZ R0, R0 ;  /* 0x0000000000007305 */ /* 0x000e22000020f000 */
[----:B------:R-:W-:Y:S01]  /*1590*/  PRMT R2, R6, 0x9910, RZ ;  /* 0x0000991006027816 */ /* 0x000fe200000000ff */
[----:B------:R-:W-:Y:S01]  /*15a0*/  UIADD3 UR4, UPT, UPT, UR4, 0x2, URZ ;  /* 0x0000000204047890 */ /* 0x000fe2000fffe0ff */
[----:B------:R-:W-:Y:S02]  /*15b0*/  PRMT R3, R7, 0x9910, RZ ;  /* 0x0000991007037816 */ /* 0x000fe400000000ff */
[----:B0-----:R-:W-:-:S05]  /*15c0*/  PRMT R6, R0, 0x9910, RZ ;  /* 0x0000991000067816 */ /* 0x001fca00000000ff */
[----:B------:R-:W-:-:S05]  /*15d0*/  IMAD R2, R3, R6, R2 ;  /* 0x0000000603027224 */ /* 0x000fca00078e0202 */
[----:B------:R-:W-:-:S07]  /*15e0*/  PRMT R20, R2, 0x7610, R20 ;  /* 0x0000761002147816 */ /* 0x000fce0000000014 */
.L_x_19:
[----:B------:R-:W1:Y:S02]  /*15f0*/  LDCU UR5, c[0x0][0x398] ;  /* 0x00007300ff0577ac */ /* 0x000e640008000800 */
[----:B-1----:R-:W-:-:S04]  /*1600*/  ULOP3.LUT UR5, UR5, 0x1, URZ, 0xc0, !UPT ;  /* 0x0000000105057892 */ /* 0x002fc8000f8ec0ff */
[----:B------:R-:W-:-:S09]  /*1610*/  UISETP.NE.U32.AND UP0, UPT, UR5, 0x1, UPT ;  /* 0x000000010500788c */ /* 0x000fd2000bf05070 */
[----:B------:R-:W-:Y:S05]  /*1620*/  BRA.U UP0, `(.L_x_18) ;  /* 0x0000000100d87547 */ /* 0x000fea000b800000 */
[----:B------:R-:W1:Y:S01]  /*1630*/  LDC.64 R2, c[0x0][0x380] ;  /* 0x0000e000ff027b82 */ /* 0x000e620000000a00 */
[----:B------:R-:W-:-:S04]  /*1640*/  VIADD R7, R5, UR4 ;  /* 0x0000000405077c36 */ /* 0x000fc80008000000 */
[----:B-1----:R-:W-:-:S06]  /*1650*/  IMAD.WIDE.U32 R2, R7, 0x4, R2 ;  /* 0x0000000407027825 */ /* 0x002fcc00078e0002 */
[----:B0-----:R-:W2:Y:S01]  /*1660*/  LDG.E R2, desc[UR14][R2.64] ;  /* 0x0000000e02027981 */ /* 0x001ea2000c1e1900 */
[----:B------:R-:W-:Y:S01]  /*1670*/  HFMA2 R6, -RZ, RZ, 3.74609375, 0 ;  /* 0x437e0000ff067431 */ /* 0x000fe200000001ff */
[----:B------:R-:W-:Y:S01]  /*1680*/  MOV R7, 0x3b810204 ;  /* 0x3b81020400077802 */ /* 0x000fe20000000f00 */
[----:B------:R-:W-:Y:S04]  /*1690*/  BSSY.RECONVERGENT B2, `(.L_x_28) ;  /* 0x0000010000027945 */ /* 0x000fe80003800200 */
        /* <DEDUP_REMOVED lines=11> */
[----:B------:R-:W-:Y:S01]  /*1750*/  IMAD.MOV.U32 R3, RZ, RZ, R6 ;  /* 0x000000ffff037224 */ /* 0x000fe200078e0006 */
[----:B------:R-:W-:Y:S02]  /*1760*/  MOV R0, 0x437e0000 ;  /* 0x437e000000007802 */ /* 0x000fe40000000f00 */
[----:B------:R-:W-:-:S07]  /*1770*/  MOV R2, 0x1790 ;  /* 0x0000179000027802 */ /* 0x000fce0000000f00 */
[----:B------:R-:W-:Y:S05]  /*1780*/  CALL.REL.NOINC `($__internal_0_$__cuda_sm3x_div_rn_noftz_f32_slowpath) ;  /* 0x0000000000dc7944 */ /* 0x000fea0003c00000 */
.L_x_29:
[----:B------:R-:W-:Y:S05]  /*1790*/  BSYNC.RECONVERGENT B2 ;  /* 0x0000000000027941 */ /* 0x000fea0003800200 */
.L_x_28:
[----:B------:R-:W0:Y:S01]  /*17a0*/  LDCU UR5, c[0x0][0x398] ;  /* 0x00007300ff0577ac */ /* 0x000e220008000800 */
[----:B------:R-:W1:Y:S01]  /*17b0*/  LDC.64 R2, c[0x0][0x388] ;  /* 0x0000e200ff027b82 */ /* 0x000e620000000a00 */
[----:B0-----:R-:W-:-:S05]  /*17c0*/  MOV R7, UR5 ;  /* 0x0000000500077c02 */ /* 0x001fca0008000f00 */
[----:B------:R-:W-:-:S04]  /*17d0*/  IMAD R7, R7, UR4, R4 ;  /* 0x0000000407077c24 */ /* 0x000fc8000f8e0204 */
[----:B-1----:R-:W-:-:S06]  /*17e0*/  IMAD.WIDE R2, R7, 0x4, R2 ;  /* 0x0000000407027825 */ /* 0x002fcc00078e0202 */
[----:B------:R-:W2:Y:S01]  /*17f0*/  LDG.E R2, desc[UR14][R2.64] ;  /* 0x0000000e02027981 */ /* 0x000ea2000c1e1900 */
[----:B------:R-:W-:Y:S01]  /*1800*/  MOV R8, 0x437e0000 ;  /* 0x437e000000087802 */ /* 0x000fe20000000f00 */
[----:B------:R-:W-:Y:S01]  /*1810*/  IMAD.MOV.U32 R9, RZ, RZ, 0x3b810204 ;  /* 0x3b810204ff097424 */ /* 0x000fe200078e00ff */
[----:B------:R-:W-:Y:S03]  /*1820*/  BSSY.RECONVERGENT B2, `(.L_x_30) ;  /* 0x0000011000027945 */ /* 0x000fe60003800200 */
[----:B------:R-:W-:Y:S01]  /*1830*/  FFMA R10, R9, -R8, 1 ;  /* 0x3f800000090a7423 */ /* 0x000fe20000000808 */
[----:B--2---:R-:W-:-:S04]  /*1840*/  FMNMX R6, R2, 127, PT ;  /* 0x42fe000002067809 */ /* 0x004fc80003800000 */
[----:B------:R-:W-:Y:S02]  /*1850*/  FMNMX R7, R6, -127, !PT ;  /* 0xc2fe000006077809 */ /* 0x000fe40007800000 */
[----:B------:R0:W-:Y:S03]  /*1860*/  F2I.U32.TRUNC.NTZ R6, R0 ;  /* 0x0000000000067305 */ /* 0x0001e6000020f000 */
[----:B------:R-:W-:-:S04]  /*1870*/  FADD R7, R7, 127 ;  /* 0x42fe000007077421 */ /* 0x000fc80000000000 */
[----:B------:R-:W-:Y:S01]  /*1880*/  FMUL R8, R7, 255 ;  /* 0x437f000007087820 */ /* 0x000fe20000400000 */
[----:B0-----:R-:W-:-:S03]  /*1890*/  FFMA R0, R10, R9, 0.0039370078593492507935 ;  /* 0x3b8102040a007423 */ /* 0x001fc60000000009 */
        /* <DEDUP_REMOVED lines=9> */
.L_x_31:
[----:B------:R-:W-:Y:S05]  /*1930*/  BSYNC.RECONVERGENT B2 ;  /* 0x0000000000027941 */ /* 0x000fea0003800200 */
.L_x_30:
[----:B------:R-:W0:Y:S01]  /*1940*/  F2I.U32.TRUNC.NTZ R0, R0 ;  /* 0x0000000000007305 */ /* 0x000e22000020f000 */
[----:B------:R-:W-:Y:S02]  /*1950*/  PRMT R2, R20, 0x9910, RZ ;  /* 0x0000991014027816 */ /* 0x000fe400000000ff */
[----:B------:R-:W-:Y:S02]  /*1960*/  PRMT R20, R6, 0x9910, RZ ;  /* 0x0000991006147816 */ /* 0x000fe400000000ff */
[----:B0-----:R-:W-:-:S05]  /*1970*/  PRMT R3, R0, 0x9910, RZ ;  /* 0x0000991000037816 */ /* 0x001fca00000000ff */
[----:B------:R-:W-:-:S07]  /*1980*/  IMAD R20, R20, R3, R2 ;  /* 0x0000000314147224 */ /* 0x000fce00078e0202 */
.L_x_18:
[----:B------:R-:W-:Y:S01]  /*1990*/  LOP3.LUT R20, R20, 0xff, RZ, 0xc0, !PT ;  /* 0x000000ff14147812 */ /* 0x000fe200078ec0ff */
[----:B------:R-:W-:Y:S01]  /*19a0*/  HFMA2 R7, -RZ, RZ, 0.9375, -7.688999176025390625e-06 ;  /* 0x3b808081ff077431 */ /* 0x000fe200000001ff */
[----:B------:R-:W-:Y:S01]  /*19b0*/  MOV R0, 0x437f0000 ;  /* 0x437f000000007802 */ /* 0x000fe20000000f00 */
[----:B------:R-:W-:Y:S01]  /*19c0*/  BSSY.RECONVERGENT B2, `(.L_x_32) ;  /* 0x000000d000027945 */ /* 0x000fe20003800200 */
[----:B------:R-:W1:Y:S03]  /*19d0*/  I2F.U16 R3, R20 ;  /* 0x0000001400037306 */ /* 0x000e660000101000 */
[----:B------:R-:W-:-:S04]  /*19e0*/  FFMA R0, R7, -R0, 1 ;  /* 0x3f80000007007423 */ /* 0x000fc80000000800 */
[----:B------:R-:W-:Y:S01]  /*19f0*/  FFMA R0, R0, R7, 0.0039215688593685626984 ;  /* 0x3b80808100007423 */ /* 0x000fe20000000007 */
[----:B-1----:R-:W-:-:S04]  /*1a00*/  FMUL R3, R3, 254 ;  /* 0x437e000003037820 */ /* 0x002fc80000400000 */
[----:B------:R-:W1:Y:S01]  /*1a10*/  FCHK P0, R3, 255 ;  /* 0x437f000003007902 */ /* 0x000e620000000000 */
[----:B------:R-:W-:-:S04]  /*1a20*/  FFMA R2, R3, R0, RZ ;  /* 0x0000000003027223 */ /* 0x000fc800000000ff */
[----:B------:R-:W-:-:S04]  /*1a30*/  FFMA R7, R2, -255, R3 ;  /* 0xc37f000002077823 */ /* 0x000fc80000000003 */
[----:B------:R-:W-:Y:S01]  /*1a40*/  FFMA R0, R0, R7, R2 ;  /* 0x0000000700007223 */ /* 0x000fe20000000002 */
[----:B-1----:R-:W-:Y:S06]  /*1a50*/  @!P0 BRA `(.L_x_33) ;  /* 0x00000000000c8947 */ /* 0x002fec0003800000 */
[----:B------:R-:W-:Y:S01]  /*1a60*/  IMAD.MOV.U32 R0, RZ, RZ, 0x437f0000 ;  /* 0x437f0000ff007424 */ /* 0x000fe200078e00ff */
[----:B------:R-:W-:-:S07]  /*1a70*/  MOV R2, 0x1a90 ;  /* 0x00001a9000027802 */ /* 0x000fce0000000f00 */
[----:B0-----:R-:W-:Y:S05]  /*1a80*/  CALL.REL.NOINC `($__internal_0_$__cuda_sm3x_div_rn_noftz_f32_slowpath) ;  /* 0x00000000001c7944 */ /* 0x001fea0003c00000 */
.L_x_33:
[----:B0-----:R-:W-:Y:S05]  /*1a90*/  BSYNC.RECONVERGENT B2 ;  /* 0x0000000000027941 */ /* 0x001fea0003800200 */
.L_x_32:
[----:B------:R-:W0:Y:S01]  /*1aa0*/  LDC.64 R2, c[0x0][0x390] ;  /* 0x0000e400ff027b82 */ /* 0x000e220000000a00 */
[----:B------:R-:W-:Y:S01]  /*1ab0*/  IADD3 R7, PT, PT, R4, R5, RZ ;  /* 0x0000000504077210 */ /* 0x000fe20007ffe0ff */
[----:B------:R-:W-:-:S04]  /*1ac0*/  FADD R5, R0, -127 ;  /* 0xc2fe000000057421 */ /* 0x000fc80000000000 */
[----:B0-----:R-:W-:-:S05]  /*1ad0*/  IMAD.WIDE R2, R7, 0x4, R2 ;  /* 0x0000000407027825 */ /* 0x001fca00078e0202 */
[----:B------:R-:W-:Y:S01]  /*1ae0*/  STG.E desc[UR14][R2.64], R5 ;  /* 0x0000000502007986 */ /* 0x000fe2000c10190e */
[----:B------:R-:W-:Y:S05]  /*1af0*/  EXIT ;  /* 0x000000000000794d */ /* 0x000fea0003800000 */
        .weak           $__internal_0_$__cuda_sm3x_div_rn_noftz_f32_slowpath
        .type           $__internal_0_$__cuda_sm3x_div_rn_noftz_f32_slowpath,@function
        .size           $__internal_0_$__cuda_sm3x_div_rn_noftz_f32_slowpath,(.L_x_58 - $__internal_0_$__cuda_sm3x_div_rn_noftz_f32_slowpath)
$__internal_0_$__cuda_sm3x_div_rn_noftz_f32_slowpath:
[----:B------:R-:W-:Y:S01]  /*1b00*/  SHF.R.U32.HI R8, RZ, 0x17, R0 ;  /* 0x00000017ff087819 */ /* 0x000fe20000011600 */
[----:B------:R-:W-:Y:S01]  /*1b10*/  BSSY.RECONVERGENT B0, `(.L_x_34) ;  /* 0x0000062000007945 */ /* 0x000fe20003800200 */
[----:B------:R-:W-:Y:S02]  /*1b20*/  SHF.R.U32.HI R22, RZ, 0x17, R3 ;  /* 0x00000017ff167819 */ /* 0x000fe40000011603 */
[----:B------:R-:W-:Y:S02]  /*1b30*/  LOP3.LUT R8, R8, 0xff, RZ, 0xc0, !PT ;  /* 0x000000ff08087812 */ /* 0x000fe400078ec0ff */
[----:B------:R-:W-:Y:S02]  /*1b40*/  LOP3.LUT R22, R22, 0xff, RZ, 0xc0, !PT ;  /* 0x000000ff16167812 */ /* 0x000fe400078ec0ff */
[----:B------:R-:W-:-:S03]  /*1b50*/  IADD3 R23, PT, PT, R8, -0x1, RZ ;  /* 0xffffffff08177810 */ /* 0x000fc60007ffe0ff */
[----:B------:R-:W-:Y:S01]  /*1b60*/  VIADD R24, R22, 0xffffffff ;  /* 0xffffffff16187836 */ /* 0x000fe20000000000 */
[----:B------:R-:W-:-:S04]  /*1b70*/  ISETP.GT.U32.AND P0, PT, R23, 0xfd, PT ;  /* 0x000000fd1700780c */ /* 0x000fc80003f04070 */
[----:B------:R-:W-:-:S13]  /*1b80*/  ISETP.GT.U32.OR P0, PT, R24, 0xfd, P0 ;  /* 0x000000fd1800780c */ /* 0x000fda0000704470 */
[----:B------:R-:W-:Y:S01]  /*1b90*/  @!P0 MOV R9, RZ ;  /* 0x000000ff00098202 */ /* 0x000fe20000000f00 */
[----:B------:R-:W-:Y:S06]  /*1ba0*/  @!P0 BRA `(.L_x_35) ;  /* 0x00000000005c8947 */ /* 0x000fec0003800000 */
[----:B------:R-:W-:Y:S02]  /*1bb0*/  FSETP.GTU.FTZ.AND P0, PT, |R3|, +INF , PT ;  /* 0x7f8000000300780b */ /* 0x000fe40003f1c200 */
[----:B------:R-:W-:-:S04]  /*1bc0*/  FSETP.GTU.FTZ.AND P1, PT, |R0|, +INF , PT ;  /* 0x7f8000000000780b */ /* 0x000fc80003f3c200 */
[----:B------:R-:W-:-:S13]  /*1bd0*/  PLOP3.LUT P0, PT, P0, P1, PT, 0xf8, 0x8f ;  /* 0x00000000008f781c */ /* 0x000fda0000703f70 */
[----:B------:R-:W-:Y:S05]  /*1be0*/  @P0 BRA `(.L_x_36) ;  /* 0x00000004004c0947 */ /* 0x000fea0003800000 */
[----:B------:R-:W-:-:S13]  /*1bf0*/  LOP3.LUT P0, RZ, R0, 0x7fffffff, R3, 0xc8, !PT ;  /* 0x7fffffff00ff7812 */ /* 0x000fda000780c803 */
[----:B------:R-:W-:Y:S05]  /*1c00*/  @!P0 BRA `(.L_x_37) ;  /* 0x00000004003c8947 */ /* 0x000fea0003800000 */
[C---:B------:R-:W-:Y:S02]  /*1c10*/  FSETP.NEU.FTZ.AND P2, PT, |R3|.reuse, +INF , PT ;  /* 0x7f8000000300780b */ /* 0x040fe40003f5d200 */
[----:B------:R-:W-:Y:S02]  /*1c20*/  FSETP.NEU.FTZ.AND P1, PT, |R0|, +INF , PT ;  /* 0x7f8000000000780b */ /* 0x000fe40003f3d200 */
[----:B------:R-:W-:-:S11]  /*1c30*/  FSETP.NEU.FTZ.AND P0, PT, |R3|, +INF , PT ;  /* 0x7f8000000300780b */ /* 0x000fd60003f1d200 */
[----:B------:R-:W-:Y:S05]  /*1c40*/  @!P1 BRA !P2, `(.L_x_37) ;  /* 0x00000004002c9947 */ /* 0x000fea0005000000 */
[----:B------:R-:W-:-:S04]  /*1c50*/  LOP3.LUT P2, RZ, R3, 0x7fffffff, RZ, 0xc0, !PT ;  /* 0x7fffffff03ff7812 */ /* 0x000fc8000784c0ff */
[----:B------:R-:W-:-:S13]  /*1c60*/  PLOP3.LUT P1, PT, P1, P2, PT, 0x2f, 0xf2 ;  /* 0x0000000000f2781c */ /* 0x000fda0000f24577 */
[----:B------:R-:W-:Y:S05]  /*1c70*/  @P1 BRA `(.L_x_38) ;  /* 0x0000000400181947 */ /* 0x000fea0003800000 */
[----:B------:R-:W-:-:S04]  /*1c80*/  LOP3.LUT P1, RZ, R0, 0x7fffffff, RZ, 0xc0, !PT ;  /* 0x7fffffff00ff7812 */ /* 0x000fc8000782c0ff */
[----:B------:R-:W-:-:S13]  /*1c90*/  PLOP3.LUT P0, PT, P0, P1, PT, 0x2f, 0xf2 ;  /* 0x0000000000f2781c */ /* 0x000fda0000702577 */
[----:B------:R-:W-:Y:S05]  /*1ca0*/  @P0 BRA `(.L_x_39) ;  /* 0x0000000400000947 */ /* 0x000fea0003800000 */
[----:B------:R-:W-:Y:S02]  /*1cb0*/  ISETP.GE.AND P0, PT, R24, RZ, PT ;  /* 0x000000ff1800720c */ /* 0x000fe40003f06270 */
[----:B------:R-:W-:-:S11]  /*1cc0*/  ISETP.GE.AND P1, PT, R23, RZ, PT ;  /* 0x000000ff1700720c */ /* 0x000fd60003f26270 */
[----:B------:R-:W-:Y:S01]  /*1cd0*/  @P0 MOV R9, RZ ;  /* 0x000000ff00090202 */ /* 0x000fe20000000f00 */
[----:B------:R-:W-:Y:S02]  /*1ce0*/  @!P0 IMAD.MOV.U32 R9, RZ, RZ, -0x40 ;  /* 0xffffffc0ff098424 */ /* 0x000fe400078e00ff */
[----:B------:R-:W-:Y:S01]  /*1cf0*/  @!P0 FFMA R3, R3, 1.84467440737095516160e+19, RZ ;  /* 0x5f80000003038823 */ /* 0x000fe200000000ff */
[----:B------:R-:W-:Y:S02]  /*1d00*/  @!P1 FFMA R0, R0, 1.84467440737095516160e+19, RZ ;  /* 0x5f80000000009823 */ /* 0x000fe400000000ff */
[----:B------:R-:W-:-:S07]  /*1d10*/  @!P1 IADD3 R9, PT, PT, R9, 0x40, RZ ;  /* 0x0000004009099810 */ /* 0x000fce0007ffe0ff */
.L_x_35:
[----:B------:R-:W-:Y:S01]  /*1d20*/  LEA R23, R8, 0xc0800000, 0x17 ;  /* 0xc080000008177811 */ /* 0x000fe200078eb8ff */
[----:B------:R-:W-:Y:S01]  /*1d30*/  VIADD R22, R22, 0xffffff81 ;  /* 0xffffff8116167836 */ /* 0x000fe20000000000 */
[----:B------:R-:W-:Y:S02]  /*1d40*/  BSSY.RECONVERGENT B1, `(.L_x_40) ;  /* 0x0000035000017945 */ /* 0x000fe40003800200 */
[----:B------:R-:W-:Y:S01]  /*1d50*/  IADD3 R28, PT, PT, -R23, R0, RZ ;  /* 0x00000000171c7210 */ /* 0x000fe20007ffe1ff */
[C---:B------:R-:W-:Y:S01]  /*1d60*/  IMAD R0, R22.reuse, -0x800000, R3 ;  /* 0xff80000016007824 */ /* 0x040fe200078e0203 */
[----:B------:R-:W-:Y:S02]  /*1d70*/  IADD3 R8, PT, PT, R22, 0x7f, -R8 ;  /* 0x0000007f16087810 */ /* 0x000fe40007ffe808 */
[----:B------:R-:W0:Y:S01]  /*1d80*/  MUFU.RCP R23, R28 ;  /* 0x0000001c00177308 */ /* 0x000e220000001000 */
[----:B------:R-:W-:Y:S01]  /*1d90*/  FADD.FTZ R25, -R28, -RZ ;  /* 0x800000ff1c197221 */ /* 0x000fe20000010100 */
[----:B------:R-:W-:-:S03]  /*1da0*/  IADD3 R9, PT, PT, R8, R9, RZ ;  /* 0x0000000908097210 */ /* 0x000fc60007ffe0ff */
[----:B0-----:R-:W-:-:S04]  /*1db0*/  FFMA R24, R23, R25, 1 ;  /* 0x3f80000017187423 */ /* 0x001fc80000000019 */
[----:B------:R-:W-:-:S04]  /*1dc0*/  FFMA R23, R23, R24, R23 ;  /* 0x0000001817177223 */ /* 0x000fc80000000017 */
[----:B------:R-:W-:-:S04]  /*1dd0*/  FFMA R24, R0, R23, RZ ;  /* 0x0000001700187223 */ /* 0x000fc800000000ff */
[----:B------:R-:W-:-:S04]  /*1de0*/  FFMA R3, R25, R24, R0 ;  /* 0x0000001819037223 */ /* 0x000fc80000000000 */
[----:B------:R-:W-:-:S04]  /*1df0*/  FFMA R24, R23, R3, R24 ;  /* 0x0000000317187223 */ /* 0x000fc80000000018 */
[----:B------:R-:W-:-:S04]  /*1e00*/  FFMA R25, R25, R24, R0 ;  /* 0x0000001819197223 */ /* 0x000fc80000000000 */
[----:B------:R-:W-:-:S05]  /*1e10*/  FFMA R0, R23, R25, R24 ;  /* 0x0000001917007223 */ /* 0x000fca0000000018 */
[----:B------:R-:W-:-:S04]  /*1e20*/  SHF.R.U32.HI R3, RZ, 0x17, R0 ;  /* 0x00000017ff037819 */ /* 0x000fc80000011600 */
[----:B------:R-:W-:-:S04]  /*1e30*/  LOP3.LUT R8, R3, 0xff, RZ, 0xc0, !PT ;  /* 0x000000ff03087812 */ /* 0x000fc800078ec0ff */
[----:B------:R-:W-:-:S05]  /*1e40*/  IADD3 R3, PT, PT, R8, R9, RZ ;  /* 0x0000000908037210 */ /* 0x000fca0007ffe0ff */
[----:B------:R-:W-:-:S05]  /*1e50*/  VIADD R8, R3, 0xffffffff ;  /* 0xffffffff03087836 */ /* 0x000fca0000000000 */
[----:B------:R-:W-:-:S13]  /*1e60*/  ISETP.GE.U32.AND P0, PT, R8, 0xfe, PT ;  /* 0x000000fe0800780c */ /* 0x000fda0003f06070 */
[----:B------:R-:W-:Y:S05]  /*1e70*/  @!P0 BRA `(.L_x_41) ;  /* 0x0000000000808947 */ /* 0x000fea0003800000 */
[----:B------:R-:W-:-:S13]  /*1e80*/  ISETP.GT.AND P0, PT, R3, 0xfe, PT ;  /* 0x000000fe0300780c */ /* 0x000fda0003f04270 */
[----:B------:R-:W-:Y:S05]  /*1e90*/  @P0 BRA `(.L_x_42) ;  /* 0x00000000006c0947 */ /* 0x000fea0003800000 */
[----:B------:R-:W-:-:S13]  /*1ea0*/  ISETP.GE.AND P0, PT, R3, 0x1, PT ;  /* 0x000000010300780c */ /* 0x000fda0003f06270 */
[----:B------:R-:W-:Y:S05]  /*1eb0*/  @P0 BRA `(.L_x_43) ;  /* 0x0000000000740947 */ /* 0x000fea0003800000 */
[----:B------:R-:W-:Y:S02]  /*1ec0*/  ISETP.GE.AND P0, PT, R3, -0x18, PT ;  /* 0xffffffe80300780c */ /* 0x000fe40003f06270 */
[----:B------:R-:W-:-:S11]  /*1ed0*/  LOP3.LUT R0, R0, 0x80000000, RZ, 0xc0, !PT ;  /* 0x8000000000007812 */ /* 0x000fd600078ec0ff */
[----:B------:R-:W-:Y:S05]  /*1ee0*/  @!P0 BRA `(.L_x_43) ;  /* 0x0000000000688947 */ /* 0x000fea0003800000 */
[CCC-:B------:R-:W-:Y:S01]  /*1ef0*/  FFMA.RZ R8, R23.reuse, R25.reuse, R24.reuse ;  /* 0x0000001917087223 */ /* 0x1c0fe2000000c018 */
[CCC-:B------:R-:W-:Y:S01]  /*1f00*/  FFMA.RP R9, R23.reuse, R25.reuse, R24.reuse ;  /* 0x0000001917097223 */ /* 0x1c0fe20000008018 */
[----:B------:R-:W-:Y:S01]  /*1f10*/  FFMA.RM R24, R23, R25, R24 ;  /* 0x0000001917187223 */ /* 0x000fe20000004018 */
[C---:B------:R-:W-:Y:S02]  /*1f20*/  IADD3 R22, PT, PT, R3.reuse, 0x20, RZ ;  /* 0x0000002003167810 */ /* 0x040fe40007ffe0ff */
[----:B------:R-:W-:Y:S02]  /*1f30*/  LOP3.LUT R8, R8, 0x7fffff, RZ, 0xc0, !PT ;  /* 0x007fffff08087812 */ /* 0x000fe400078ec0ff */
[C---:B------:R-:W-:Y:S02]  /*1f40*/  ISETP.NE.AND P2, PT, R3.reuse, RZ, PT ;  /* 0x000000ff0300720c */ /* 0x040fe40003f45270 */
[----:B------:R-:W-:Y:S02]  /*1f50*/  LOP3.LUT R23, R8, 0x800000, RZ, 0xfc, !PT ;  /* 0x0080000008177812 */ /* 0x000fe400078efcff */
[----:B------:R-:W-:-:S02]  /*1f60*/  ISETP.NE.AND P1, PT, R3, RZ, PT ;  /* 0x000000ff0300720c */ /* 0x000fc40003f25270 */
[----:B------:R-:W-:Y:S02]  /*1f70*/  IADD3 R3, PT, PT, -R3, RZ, RZ ;  /* 0x000000ff03037210 */ /* 0x000fe40007ffe1ff */
[----:B------:R-:W-:Y:S02]  /*1f80*/  SHF.L.U32 R22, R23, R22, RZ ;  /* 0x0000001617167219 */ /* 0x000fe400000006ff */
[----:B------:R-:W-:Y:S02]  /*1f90*/  FSETP.NEU.FTZ.AND P0, PT, R9, R24, PT ;  /* 0x000000180900720b */ /* 0x000fe40003f1d000 */
[----:B------:R-:W-:Y:S02]  /*1fa0*/  SEL R8, R3, RZ, P2 ;  /* 0x000000ff03087207 */ /* 0x000fe40001000000 */
[----:B------:R-:W-:Y:S02]  /*1fb0*/  ISETP.NE.AND P1, PT, R22, RZ, P1 ;  /* 0x000000ff1600720c */ /* 0x000fe40000f25270 */
[----:B------:R-:W-:-:S02]  /*1fc0*/  SHF.R.U32.HI R22, RZ, R8, R23 ;  /* 0x00000008ff167219 */ /* 0x000fc40000011617 */
[----:B------:R-:W-:Y:S02]  /*1fd0*/  PLOP3.LUT P0, PT, P0, P1, PT, 0xf8, 0x8f ;  /* 0x00000000008f781c */ /* 0x000fe40000703f70 */
[----:B------:R-:W-:Y:S02]  /*1fe0*/  SHF.R.U32.HI R8, RZ, 0x1, R22 ;  /* 0x00000001ff087819 */ /* 0x000fe40000011616 */
[----:B------:R-:W-:-:S04]  /*1ff0*/  SEL R3, RZ, 0x1, !P0 ;  /* 0x00000001ff037807 */ /* 0x000fc80004000000 */
[----:B------:R-:W-:-:S04]  /*2000*/  LOP3.LUT R3, R3, 0x1, R8, 0xf8, !PT ;  /* 0x0000000103037812 */ /* 0x000fc800078ef808 */
[----:B------:R-:W-:-:S05]  /*2010*/  LOP3.LUT R3, R3, R22, RZ, 0xc0, !PT ;  /* 0x0000001603037212 */ /* 0x000fca00078ec0ff */
[----:B------:R-:W-:-:S05]  /*2020*/  IMAD.IADD R3, R8, 0x1, R3 ;  /* 0x0000000108037824 */ /* 0x000fca00078e0203 */
[----:B------:R-:W-:Y:S01]  /*2030*/  LOP3.LUT R0, R3, R0, RZ, 0xfc, !PT ;  /* 0x0000000003007212 */ /* 0x000fe200078efcff */
[----:B------:R-:W-:Y:S06]  /*2040*/  BRA `(.L_x_43) ;  /* 0x0000000000107947 */ /* 0x000fec0003800000 */
.L_x_42:
[----:B------:R-:W-:-:S04]  /*2050*/  LOP3.LUT R0, R0, 0x80000000, RZ, 0xc0, !PT ;  /* 0x8000000000007812 */ /* 0x000fc800078ec0ff */
[----:B------:R-:W-:Y:S01]  /*2060*/  LOP3.LUT R0, R0, 0x7f800000, RZ, 0xfc, !PT ;  /* 0x7f80000000007812 */ /* 0x000fe200078efcff */
[----:B------:R-:W-:Y:S06]  /*2070*/  BRA `(.L_x_43) ;  /* 0x0000000000047947 */ /* 0x000fec0003800000 */
.L_x_41:
[----:B------:R-:W-:-:S07]  /*2080*/  LEA R0, R9, R0, 0x17 ;  /* 0x0000000009007211 */ /* 0x000fce00078eb8ff */
.L_x_43:
[----:B------:R-:W-:Y:S05]  /*2090*/  BSYNC.RECONVERGENT B1 ;  /* 0x0000000000017941 */ /* 0x000fea0003800200 */
.L_x_40:
[----:B------:R-:W-:Y:S05]  /*20a0*/  BRA `(.L_x_44) ;  /* 0x0000000000207947 */ /* 0x000fea0003800000 */
.L_x_39:
[----:B------:R-:W-:-:S04]  /*20b0*/  LOP3.LUT R0, R0, 0x80000000, R3, 0x48, !PT ;  /* 0x8000000000007812 */ /* 0x000fc800078e4803 */
[----:B------:R-:W-:Y:S01]  /*20c0*/  LOP3.LUT R0, R0, 0x7f800000, RZ, 0xfc, !PT ;  /* 0x7f80000000007812 */ /* 0x000fe200078efcff */
[----:B------:R-:W-:Y:S06]  /*20d0*/  BRA `(.L_x_44) ;  /* 0x0000000000147947 */ /* 0x000fec0003800000 */
.L_x_38:
[----:B------:R-:W-:Y:S01]  /*20e0*/  LOP3.LUT R0, R0, 0x80000000, R3, 0x48, !PT ;  /* 0x8000000000007812 */ /* 0x000fe200078e4803 */
[----:B------:R-:W-:Y:S06]  /*20f0*/  BRA `(.L_x_44) ;  /* 0x00000000000c7947 */ /* 0x000fec0003800000 */
.L_x_37:
[----:B------:R-:W0:Y:S01]  /*2100*/  MUFU.RSQ R0, -QNAN ;  /* 0xffc0000000007908 */ /* 0x000e220000001400 */
[----:B------:R-:W-:Y:S05]  /*2110*/  BRA `(.L_x_44) ;  /* 0x0000000000047947 */ /* 0x000fea0003800000 */
.L_x_36:
[----:B------:R-:W-:-:S07]  /*2120*/  FADD.FTZ R0, R3, R0 ;  /* 0x0000000003007221 */ /* 0x000fce0000010000 */
.L_x_44:
[----:B------:R-:W-:Y:S05]  /*2130*/  BSYNC.RECONVERGENT B0 ;  /* 0x0000000000007941 */ /* 0x000fea0003800200 */
.L_x_34:
[----:B------:R-:W-:-:S04]  /*2140*/  HFMA2 R3, -RZ, RZ, 0, 0 ;  /* 0x00000000ff037431 */ /* 0x000fc800000001ff */
[----:B0-----:R-:W-:Y:S05]  /*2150*/  RET.REL.NODEC R2 `(_Z10matmul_fp8PKfS0_Pfi) ;  /* 0xffffffdc02a87950 */ /* 0x001fea0003c3ffff */
.L_x_45:
[----:B------:R-:W-:-:S00]  /*2160*/  BRA `(.L_x_45) ;  /* 0xfffffffc00fc7947 */ /* 0x000fc0000383ffff */
[----:B------:R-:W-:-:S00]  /*2170*/  NOP ;  /* 0x0000000000007918 */ /* 0x000fc00000000000 */
        /* <DEDUP_REMOVED lines=8> */
.L_x_58:


//--------------------- .text._Z11matmul_fp16PK6__halfS1_PS_i --------------------------
	.section	.text._Z11matmul_fp16PK6__halfS1_PS_i,"ax",@progbits
	.align	128
        .global         _Z11matmul_fp16PK6__halfS1_PS_i
        .type           _Z11matmul_fp16PK6__halfS1_PS_i,@function
        .size           _Z11matmul_fp16PK6__halfS1_PS_i,(.L_x_60 - _Z11matmul_fp16PK6__halfS1_PS_i)
        .other          _Z11matmul_fp16PK6__halfS1_PS_i,@"STO_CUDA_ENTRY STV_DEFAULT"
_Z11matmul_fp16PK6__halfS1_PS_i:
.text._Z11matmul_fp16PK6__halfS1_PS_i:
[----:B------:R-:W-:Y:S01]  /*0000*/  LDC R1, c[0x0][0x37c] ;  /* 0x0000df00ff017b82 */ /* 0x000fe20000000800 */
[----:B------:R-:W0:Y:S07]  /*0010*/  S2R R3, SR_TID.Y ;  /* 0x0000000000037919 */ /* 0x000e2e0000002200 */
[----:B------:R-:W0:Y:S01]  /*0020*/  S2UR UR4, SR_CTAID.Y ;  /* 0x00000000000479c3 */ /* 0x000e220000002600 */
[----:B------:R-:W1:Y:S07]  /*0030*/  S2R R5, SR_TID.X ;  /* 0x0000000000057919 */ /* 0x000e6e0000002100 */
[----:B------:R-:W0:Y:S08]  /*0040*/  LDC R4, c[0x0][0x364] ;  /* 0x0000d900ff047b82 */ /* 0x000e300000000800 */
[----:B------:R-:W1:Y:S08]  /*0050*/  S2UR UR5, SR_CTAID.X ;  /* 0x00000000000579c3 */ /* 0x000e700000002500 */
[----:B------:R-:W1:Y:S08]  /*0060*/  LDC R2, c[0x0][0x360] ;  /* 0x0000d800ff027b82 */ /* 0x000e700000000800 */
[----:B------:R-:W2:Y:S01]  /*0070*/  LDC R0, c[0x0][0x398] ;  /* 0x0000e600ff007b82 */ /* 0x000ea20000000800 */
[----:B0-----:R-:W-:-:S02]  /*0080*/  IMAD R4, R4, UR4, R3 ;  /* 0x0000000404047c24 */ /* 0x001fc4000f8e0203 */
[----:B-1----:R-:W-:-:S05]  /*0090*/  IMAD R3, R2, UR5, R5 ;  /* 0x0000000502037c24 */ /* 0x002fca000f8e0205 */
[----:B------:R-:W-:-:S04]  /*00a0*/  VIMNMX R5, PT, PT, R4, R3, !PT ;  /* 0x0000000304057248 */ /* 0x000fc80007fe0100 */
[----:B--2---:R-:W-:-:S13]  /*00b0*/  ISETP.GE.AND P0, PT, R5, R0, PT ;  /* 0x000000000500720c */ /* 0x004fda0003f06270 */
[----:B------:R-:W-:Y:S05]  /*00c0*/  @P0 EXIT ;  /* 0x000000000000094d */ /* 0x000fea0003800000 */
[C---:B------:R-:W-:Y:S01]  /*00d0*/  IADD3 R5, PT, PT, R0.reuse, -0x1, RZ ;  /* 0xffffffff00057810 */ /* 0x040fe20007ffe0ff */
[----:B------:R-:W0:Y:S01]  /*00e0*/  LDCU.64 UR4, c[0x0][0x358] ;  /* 0x00006b00ff0477ac */ /* 0x000e220008000a00 */
[----:B------:R-:W-:Y:S01]  /*00f0*/  LOP3.LUT R2, R0, 0xf, RZ, 0xc0, !PT ;  /* 0x0000000f00027812 */ /* 0x000fe200078ec0ff */
[----:B------:R-:W-:Y:S01]  /*0100*/  IMAD R4, R4, R0, RZ ;  /* 0x0000000004047224 */ /* 0x000fe200078e02ff */
[----:B------:R-:W-:Y:S01]  /*0110*/  ISETP.GE.U32.AND P1, PT, R5, 0xf, PT ;  /* 0x0000000f0500780c */ /* 0x000fe20003f26070 */
[----:B------:R-:W-:Y:S01]  /*0120*/  HFMA2 R5, -RZ, RZ, 0, 0 ;  /* 0x00000000ff057431 */ /* 0x000fe200000001ff */
[----:B------:R-:W-:Y:S02]  /*0130*/  ISETP.NE.AND P0, PT, R2, RZ, PT ;  /* 0x000000ff0200720c */ /* 0x000fe40003f05270 */
[----:B------:R-:W-:-:S09]  /*0140*/  PRMT R25, RZ, 0x7610, R25 ;  /* 0x00007610ff197816 */ /* 0x000fd20000000019 */
[----:B------:R-:W-:Y:S05]  /*0150*/  @!P1 BRA `(.L_x_46) ;  /* 0x0000000400309947 */ /* 0x000fea0003800000 */
[----:B------:R-:W-:Y:S02]  /*0160*/  LOP3.LUT R5, R0, 0x7ffffff0, RZ, 0xc0, !PT ;  /* 0x7ffffff000057812 */ /* 0x000fe400078ec0ff */
[----:B------:R-:W-:Y:S02]  /*0170*/  MOV R6, R4 ;  /* 0x0000000400067202 */ /* 0x000fe40000000f00 */
[----:B------:R-:W-:Y:S02]  /*0180*/  MOV R7, R3 ;  /* 0x0000000300077202 */ /* 0x000fe40000000f00 */
[----:B------:R-:W-:-:S07]  /*0190*/  IADD3 R8, PT, PT, -R5, RZ, RZ ;  /* 0x000000ff05087210 */ /* 0x000fce0007ffe1ff */
.L_x_47:
[----:B------:R-:W1:Y:S08]  /*01a0*/  LDC.64 R12, c[0x0][0x380] ;  /* 0x0000e000ff0c7b82 */ /* 0x000e700000000a00 */
[----:B------:R-:W2:Y:S01]  /*01b0*/  LDC.64 R18, c[0x0][0x388] ;  /* 0x0000e200ff127b82 */ /* 0x000ea20000000a00 */
[----:B-1----:R-:W-:-:S05]  /*01c0*/  IMAD.WIDE.U32 R12, R6, 0x2, R12 ;  /* 0x00000002060c7825 */ /* 0x002fca00078e000c */
[----:B0-----:R-:W3:Y:S01]  /*01d0*/  LDG.E.U16 R11, desc[UR4][R12.64] ;  /* 0x000000040c0b7981 */ /* 0x001ee2000c1e1500 */
[----:B--2---:R-:W-:-:S03]  /*01e0*/  IMAD.WIDE R18, R7, 0x2, R18 ;  /* 0x0000000207127825 */ /* 0x004fc600078e0212 */
[----:B------:R-:W2:Y:S04]  /*01f0*/  LDG.E.U16 R21, desc[UR4][R12.64+0x2] ;  /* 0x000002040c157981 */ /* 0x000ea8000c1e1500 */
[----:B------:R-:W3:Y:S01]  /*0200*/  LDG.E.U16 R10, desc[UR4][R18.64] ;  /* 0x00000004120a7981 */ /* 0x000ee2000c1e1500 */
[----:B------:R-:W-:-:S03]  /*0210*/  IMAD.WIDE R22, R0, 0x2, R18 ;  /* 0x0000000200167825 */ /* 0x000fc600078e0212 */
[----:B------:R-:W4:Y:S04]  /*0220*/  LDG.E.U16 R14, desc[UR4][R12.64+0x4] ;  /* 0x000004040c0e7981 */ /* 0x000f28000c1e1500 */
[----:B------:R0:W2:Y:S04]  /*0230*/  LDG.E.U16 R24, desc[UR4][R22.64] ;  /* 0x0000000416187981 */ /* 0x0000a8000c1e1500 */
[----:B------:R-:W5:Y:S04]  /*0240*/  LDG.E.U16 R18, desc[UR4][R12.64+0x8] ;  /* 0x000008040c127981 */ /* 0x000f68000c1e1500 */
[----:B------:R-:W5:Y:S01]  /*0250*/  LDG.E.U16 R20, desc[UR4][R12.64+0xa] ;  /* 0x00000a040c147981 */ /* 0x000f62000c1e1500 */
[----:B0-----:R-:W-:-:S05]  /*0260*/  IMAD.WIDE R22, R0, 0x2, R22 ;  /* 0x0000000200167825 */ /* 0x001fca00078e0216 */
[----:B------:R0:W4:Y:S01]  /*0270*/  LDG.E.U16 R15, desc[UR4][R22.64] ;  /* 0x00000004160f7981 */ /* 0x000122000c1e1500 */
[----:B------:R-:W-:-:S04]  /*0280*/  IMAD.WIDE R16, R0, 0x2, R22 ;  /* 0x0000000200107825 */ /* 0x000fc800078e0216 */
[C---:B------:R-:W-:Y:S02]  /*0290*/  IMAD.WIDE R26, R0.reuse, 0x2, R16 ;  /* 0x00000002001a7825 */ /* 0x040fe400078e0210 */
[----:B------:R-:W5:Y:S02]  /*02a0*/  LDG.E.U16 R17, desc[UR4][R16.64] ;  /* 0x0000000410117981 */ /* 0x000f64000c1e1500 */
[C---:B------:R-:W-:Y:S02]  /*02b0*/  IMAD.WIDE R28, R0.reuse, 0x2, R26 ;  /* 0x00000002001c7825 */ /* 0x040fe400078e021a */
[----:B------:R-:W5:Y:S04]  /*02c0*/  LDG.E.U16 R19, desc[UR4][R26.64] ;  /* 0x000000041a137981 */ /* 0x000f68000c1e1500 */
[----:B------:R-:W5:Y:S04]  /*02d0*/  LDG.E.U16 R9, desc[UR4][R28.64] ;  /* 0x000000041c097981 */ /* 0x000f68000c1e1500 */
[----:B------:R-:W5:Y:S01]  /*02e0*/  LDG.E.U16 R16, desc[UR4][R12.64+0x6] ;  /* 0x000006040c107981 */ /* 0x000f62000c1e1500 */
[----:B0-----:R-:W-:-:S03]  /*02f0*/  IMAD.WIDE R22, R0, 0x2, R28 ;  /* 0x0000000200167825 */ /* 0x001fc600078e021c */
[----:B------:R-:W5:Y:S01]  /*0300*/  LDG.E.U16 R26, desc[UR4][R12.64+0xe] ;  /* 0x00000e040c1a7981 */ /* 0x000f62000c1e1500 */
[----:B---3--:R-:W-:-:S03]  /*0310*/  HFMA2 R25, R11.H0_H0, R10.H0_H0, R25.H0_H0 ;  /* 0x2000000a0b197231 */ /* 0x008fc60000040819 */
[----:B------:R0:W3:Y:S04]  /*0320*/  LDG.E.U16 R10, desc[UR4][R22.64] ;  /* 0x00000004160a7981 */ /* 0x0000e8000c1e1500 */
[----:B------:R-:W3:Y:S01]  /*0330*/  LDG.E.U16 R11, desc[UR4][R12.64+0xc] ;  /* 0x00000c040c0b7981 */ /* 0x000ee2000c1e1500 */
[----:B0-----:R-:W-:-:S04]  /*0340*/  IMAD.WIDE R22, R0, 0x2, R22 ;  /* 0x0000000200167825 */ /* 0x001fc800078e0216 */
[----:B--2---:R-:W-:Y:S02]  /*0350*/  HFMA2 R27, R21.H0_H0, R24.H0_H0, R25.H0_H0 ;  /* 0x20000018151b7231 */ /* 0x004fe40000040819 */
[----:B------:R4:W2:Y:S01]  /*0360*/  LDG.E.U16 R21, desc[UR4][R22.64] ;  /* 0x0000000416157981 */ /* 0x0008a2000c1e1500 */
[----:B------:R-:W-:-:S05]  /*0370*/  IMAD.WIDE R24, R0, 0x2, R22 ;  /* 0x0000000200187825 */ /* 0x000fca00078e0216 */
[----:B------:R-:W2:Y:S01]  /*0380*/  LDG.E.U16 R28, desc[UR4][R24.64] ;  /* 0x00000004181c7981 */ /* 0x000ea2000c1e1500 */
[----:B----4-:R-:W-:-:S03]  /*0390*/  HFMA2 R23, R14.H0_H0, R15.H0_H0, R27.H0_H0 ;  /* 0x2000000f0e177231 */ /* 0x010fc6000004081b */
[----:B------:R-:W4:Y:S01]  /*03a0*/  LDG.E.U16 R27, desc[UR4][R12.64+0x10] ;  /* 0x000010040c1b7981 */ /* 0x000f22000c1e1500 */
[----:B------:R-:W-:-:S04]  /*03b0*/  IMAD.WIDE R14, R0, 0x2, R24 ;  /* 0x00000002000e7825 */ /* 0x000fc800078e0218 */
[----:B-----5:R-:W-:Y:S02]  /*03c0*/  HFMA2 R23, R16.H0_H0, R17.H0_H0, R23.H0_H0 ;  /* 0x2000001110177231 */ /* 0x020fe40000040817 */
[C---:B------:R-:W-:Y:S02]  /*03d0*/  IMAD.WIDE R16, R0.reuse, 0x2, R14 ;  /* 0x0000000200107825 */ /* 0x040fe400078e020e */
[----:B------:R-:W5:Y:S02]  /*03e0*/  LDG.E.U16 R15, desc[UR4][R14.64] ;  /* 0x000000040e0f7981 */ /* 0x000f64000c1e1500 */
[----:B------:R-:W-:Y:S02]  /*03f0*/  HFMA2 R23, R18.H0_H0, R19.H0_H0, R23.H0_H0 ;  /* 0x2000001312177231 */ /* 0x000fe40000040817 */
[----:B------:R-:W-:Y:S01]  /*0400*/  IMAD.WIDE R18, R0, 0x2, R16 ;  /* 0x0000000200127825 */ /* 0x000fe200078e0210 */
[----:B------:R0:W5:Y:S04]  /*0410*/  LDG.E.U16 R29, desc[UR4][R16.64] ;  /* 0x00000004101d7981 */ /* 0x000168000c1e1500 */
[----:B------:R2:W5:Y:S04]  /*0420*/  LDG.E.U16 R25, desc[UR4][R18.64] ;  /* 0x0000000412197981 */ /* 0x000568000c1e1500 */
[----:B------:R-:W5:Y:S01]  /*0430*/  LDG.E.U16 R14, desc[UR4][R12.64+0x16] ;  /* 0x000016040c0e7981 */ /* 0x000f62000c1e1500 */
[----:B0-----:R-:W-:-:S02]  /*0440*/  HFMA2 R17, R20.H0_H0, R9.H0_H0, R23.H0_H0 ;  /* 0x2000000914117231 */ /* 0x001fc40000040817 */
[----:B------:R-:W-:Y:S01]  /*0450*/  IMAD.WIDE R22, R0, 0x2, R18 ;  /* 0x0000000200167825 */ /* 0x000fe200078e0212 */
[----:B------:R-:W5:Y:S04]  /*0460*/  LDG.E.U16 R9, desc[UR4][R12.64+0x12] ;  /* 0x000012040c097981 */ /* 0x000f68000c1e1500 */
[----:B------:R-:W5:Y:S04]  /*0470*/  LDG.E.U16 R20, desc[UR4][R12.64+0x14] ;  /* 0x000014040c147981 */ /* 0x000f68000c1e1500 */
[----:B------:R-:W5:Y:S01]  /*0480*/  LDG.E.U16 R24, desc[UR4][R22.64] ;  /* 0x0000000416187981 */ /* 0x000f62000c1e1500 */
[----:B---3--:R-:W-:-:S02]  /*0490*/  HFMA2 R17, R11.H0_H0, R10.H0_H0, R17.H0_H0 ;  /* 0x2000000a0b117231 */ /* 0x008fc40000040811 */
[C---:B------:R-:W-:Y:S02]  /*04a0*/  IMAD.WIDE R10, R0.reuse, 0x2, R22 ;  /* 0x00000002000a7825 */ /* 0x040fe400078e0216 */
[----:B------:R-:W3:Y:S04]  /*04b0*/  LDG.E.U16 R22, desc[UR4][R12.64+0x1c] ;  /* 0x00001c040c167981 */ /* 0x000ee8000c1e1500 */
[----:B------:R-:W3:Y:S01]  /*04c0*/  LDG.E.U16 R23, desc[UR4][R12.64+0x1e] ;  /* 0x00001e040c177981 */ /* 0x000ee2000c1e1500 */
[----:B--2---:R-:W-:Y:S02]  /*04d0*/  HFMA2 R19, R26.H0_H0, R21.H0_H0, R17.H0_H0 ;  /* 0x200000151a137231 */ /* 0x004fe40000040811 */
[----:B------:R-:W-:Y:S01]  /*04e0*/  IMAD.WIDE R16, R0, 0x2, R10 ;  /* 0x0000000200107825 */ /* 0x000fe200078e020a */
[----:B------:R-:W2:Y:S04]  /*04f0*/  LDG.E.U16 R26, desc[UR4][R12.64+0x18] ;  /* 0x000018040c1a7981 */ /* 0x000ea8000c1e1500 */
[----:B------:R4:W3:Y:S02]  /*0500*/  LDG.E.U16 R21, desc[UR4][R10.64] ;  /* 0x000000040a157981 */ /* 0x0008e4000c1e1500 */
[----:B----4-:R-:W-:-:S02]  /*0510*/  HFMA2 R11, R27.H0_H0, R28.H0_H0, R19.H0_H0 ;  /* 0x2000001c1b0b7231 */ /* 0x010fc40000040813 */
[----:B------:R0:W3:Y:S01]  /*0520*/  LDG.E.U16 R28, desc[UR4][R12.64+0x1a] ;  /* 0x00001a040c1c7981 */ /* 0x0000e2000c1e1500 */
[----:B------:R-:W-:-:S03]  /*0530*/  IMAD.WIDE R18, R0, 0x2, R16 ;  /* 0x0000000200127825 */ /* 0x000fc600078e0210 */
[----:B------:R-:W4:Y:S04]  /*0540*/  LDG.E.U16 R27, desc[UR4][R16.64] ;  /* 0x00000004101b7981 */ /* 0x000f28000c1e1500 */
[----:B------:R-:W4:Y:S01]  /*0550*/  LDG.E.U16 R18, desc[UR4][R18.64] ;  /* 0x0000000412127981 */ /* 0x000f22000c1e1500 */
[----:B------:R-:W-:-:S04]  /*0560*/  IADD3 R8, PT, PT, R8, 0x10, RZ ;  /* 0x0000001008087810 */ /* 0x000fc80007ffe0ff */
[----:B------:R-:W-:Y:S01]  /*0570*/  ISETP.NE.AND P1, PT, R8, RZ, PT ;  /* 0x000000ff0800720c */ /* 0x000fe20003f25270 */
[----:B-----5:R-:W-:-:S04]  /*0580*/  HFMA2 R9, R9.H0_H0, R15.H0_H0, R11.H0_H0 ;  /* 0x2000000f09097231 */ /* 0x020fc8000004080b */
[----:B------:R-:W-:-:S04]  /*0590*/  HFMA2 R9, R20.H0_H0, R29.H0_H0, R9.H0_H0 ;  /* 0x2000001d14097231 */ /* 0x000fc80000040809 */
[----:B0-----:R-:W-:Y:S01]  /*05a0*/  HFMA2 R13, R14.H0_H0, R25.H0_H0, R9.H0_H0 ;  /* 0x200000190e0d7231 */ /* 0x001fe20000040809 */
[----:B------:R-:W-:Y:S02]  /*05b0*/  IADD3 R6, PT, PT, R6, 0x10, RZ ;  /* 0x0000001006067810 */ /* 0x000fe40007ffe0ff */
[----:B------:R-:W-:Y:S01]  /*05c0*/  LEA R7, R0, R7, 0x4 ;  /* 0x0000000700077211 */ /* 0x000fe200078e20ff */
[----:B--2---:R-:W-:-:S04]  /*05d0*/  HFMA2 R14, R26.H0_H0, R24.H0_H0, R13.H0_H0 ;  /* 0x200000181a0e7231 */ /* 0x004fc8000004080d */
[----:B---3--:R-:W-:-:S04]  /*05e0*/  HFMA2 R11, R28.H0_H0, R21.H0_H0, R14.H0_H0 ;  /* 0x200000151c0b7231 */ /* 0x008fc8000004080e */
[----:B----4-:R-:W-:-:S04]  /*05f0*/  HFMA2 R11, R22.H0_H0, R27.H0_H0, R11.H0_H0 ;  /* 0x2000001b160b7231 */ /* 0x010fc8000004080b */
[----:B------:R-:W-:Y:S01]  /*0600*/  HFMA2 R25, R23.H0_H0, R18.H0_H0, R11.H0_H0 ;  /* 0x2000001217197231 */ /* 0x000fe2000004080b */
[----:B------:R-:W-:Y:S06]  /*0610*/  @P1 BRA `(.L_x_47) ;  /* 0xfffffff800e01947 */ /* 0x000fec000383ffff */
.L_x_46:
[----:B------:R-:W-:Y:S05]  /*0620*/  @!P0 BRA `(.L_x_48) ;  /* 0x0000000400908947 */ /* 0x000fea0003800000 */
[----:B------:R-:W-:Y:S02]  /*0630*/  ISETP.GE.U32.AND P1, PT, R2, 0x8, PT ;  /* 0x000000080200780c */ /* 0x000fe40003f26070 */
[----:B------:R-:W-:-:S04]  /*0640*/  LOP3.LUT R24, R0, 0x7, RZ, 0xc0, !PT ;  /* 0x0000000700187812 */ /* 0x000fc800078ec0ff */
[----:B------:R-:W-:-:S07]  /*0650*/  ISETP.NE.AND P0, PT, R24, RZ, PT ;  /* 0x000000ff1800720c */ /* 0x000fce0003f05270 */
[----:B------:R-:W-:Y:S06]  /*0660*/  @!P1 BRA `(.L_x_49) ;  /* 0x0000000000ac9947 */ /* 0x000fec0003800000 */
[----:B------:R-:W1:Y:S01]  /*0670*/  LDC.64 R14, c[0x0][0x388] ;  /* 0x0000e200ff0e7b82 */ /* 0x000e620000000a00 */
[----:B------:R-:W-:Y:S01]  /*0680*/  IMAD R7, R5, R0, R3 ;  /* 0x0000000005077224 */ /* 0x000fe200078e0203 */
[----:B------:R-:W2:Y:S01]  /*0690*/  LDCU.64 UR6, c[0x0][0x380] ;  /* 0x00007000ff0677ac */ /* 0x000ea20008000a00 */
[----:B------:R-:W-:-:S05]  /*06a0*/  IADD3 R2, P1, PT, R4, R5, RZ ;  /* 0x0000000504027210 */ /* 0x000fca0007f3e0ff */
[----:B------:R-:W3:Y:S01]  /*06b0*/  LDC.64 R28, c[0x0][0x380] ;  /* 0x0000e000ff1c7b82 */ /* 0x000ee20000000a00 */
[----:B-1----:R-:W-:Y:S01]  /*06c0*/  IMAD.WIDE R14, R7, 0x2, R14 ;  /* 0x00000002070e7825 */ /* 0x002fe200078e020e */
[----:B------:R-:W-:-:S04]  /*06d0*/  IADD3 R7, PT, PT, R4, R5, RZ ;  /* 0x0000000504077210 */ /* 0x000fc80007ffe0ff */
[----:B0-----:R0:W4:Y:S01]  /*06e0*/  LDG.E.U16 R18, desc[UR4][R14.64] ;  /* 0x000000040e127981 */ /* 0x001122000c1e1500 */
[----:B------:R-:W-:-:S04]  /*06f0*/  IMAD.WIDE R26, R0, 0x2, R14 ;  /* 0x00000002001a7825 */ /* 0x000fc800078e020e */
[----:B---3--:R-:W-:Y:S01]  /*0700*/  IMAD.WIDE.U32 R28, R7, 0x2, R28 ;  /* 0x00000002071c7825 */ /* 0x008fe200078e001c */
[----:B------:R-:W-:Y:S01]  /*0710*/  IADD3.X R7, PT, PT, RZ, RZ, RZ, P1, !PT ;  /* 0x000000ffff077210 */ /* 0x000fe20000ffe4ff */
[----:B------:R-:W3:Y:S01]  /*0720*/  LDG.E.U16 R19, desc[UR4][R26.64] ;  /* 0x000000041a137981 */ /* 0x000ee2000c1e1500 */
[----:B--2---:R-:W-:Y:S01]  /*0730*/  LEA R6, P1, R2, UR6, 0x1 ;  /* 0x0000000602067c11 */ /* 0x004fe2000f8208ff */
[----:B------:R-:W-:-:S03]  /*0740*/  IMAD.WIDE R16, R0, 0x2, R26 ;  /* 0x0000000200107825 */ /* 0x000fc600078e021a */
[----:B------:R-:W-:Y:S02]  /*0750*/  LEA.HI.X R7, R2, UR7, R7, 0x1, P1 ;  /* 0x0000000702077c11 */ /* 0x000fe400088f0c07 */
[----:B------:R-:W4:Y:S01]  /*0760*/  LDG.E.U16 R2, desc[UR4][R28.64] ;  /* 0x000000041c027981 */ /* 0x000f22000c1e1500 */
[----:B------:R-:W-:-:S03]  /*0770*/  IMAD.WIDE R10, R0, 0x2, R16 ;  /* 0x00000002000a7825 */ /* 0x000fc600078e0210 */
[----:B------:R-:W3:Y:S01]  /*0780*/  LDG.E.U16 R20, desc[UR4][R6.64+0x2] ;  /* 0x0000020406147981 */ /* 0x000ee2000c1e1500 */
[----:B------:R-:W-:-:S03]  /*0790*/  IMAD.WIDE R8, R0, 0x2, R10 ;  /* 0x0000000200087825 */ /* 0x000fc600078e020a */
[----:B------:R1:W2:Y:S04]  /*07a0*/  LDG.E.U16 R22, desc[UR4][R16.64] ;  /* 0x0000000410167981 */ /* 0x0002a8000c1e1500 */
[----:B------:R-:W2:Y:S01]  /*07b0*/  LDG.E.U16 R21, desc[UR4][R6.64+0x4] ;  /* 0x0000040406157981 */ /* 0x000ea2000c1e1500 */
[----:B------:R-:W-:-:S03]  /*07c0*/  IMAD.WIDE R12, R0, 0x2, R8 ;  /* 0x00000002000c7825 */ /* 0x000fc600078e0208 */
[----:B------:R-:W5:Y:S04]  /*07d0*/  LDG.E.U16 R10, desc[UR4][R10.64] ;  /* 0x000000040a0a7981 */ /* 0x000f68000c1e1500 */
[----:B------:R-:W5:Y:S01]  /*07e0*/  LDG.E.U16 R23, desc[UR4][R6.64+0x6] ;  /* 0x0000060406177981 */ /* 0x000f62000c1e1500 */
[----:B0-----:R-:W-:-:S03]  /*07f0*/  IMAD.WIDE R14, R0, 0x2, R12 ;  /* 0x00000002000e7825 */ /* 0x001fc600078e020c */
[----:B------:R-:W5:Y:S04]  /*0800*/  LDG.E.U16 R8, desc[UR4][R8.64] ;  /* 0x0000000408087981 */ /* 0x000f68000c1e1500 */
[----:B------:R-:W5:Y:S01]  /*0810*/  LDG.E.U16 R29, desc[UR4][R6.64+0x8] ;  /* 0x00000804061d7981 */ /* 0x000f62000c1e1500 */
[----:B-1----:R-:W-:-:S03]  /*0820*/  IMAD.WIDE R16, R0, 0x2, R14 ;  /* 0x0000000200107825 */ /* 0x002fc600078e020e */
[----:B------:R-:W5:Y:S04]  /*0830*/  LDG.E.U16 R13, desc[UR4][R12.64] ;  /* 0x000000040c0d7981 */ /* 0x000f68000c1e1500 */
[----:B------:R-:W5:Y:S04]  /*0840*/  LDG.E.U16 R26, desc[UR4][R6.64+0xa] ;  /* 0x00000a04061a7981 */ /* 0x000f68000c1e1500 */
[----:B------:R-:W5:Y:S04]  /*0850*/  LDG.E.U16 R27, desc[UR4][R14.64] ;  /* 0x000000040e1b7981 */ /* 0x000f68000c1e1500 */
[----:B------:R-:W5:Y:S04]  /*0860*/  LDG.E.U16 R28, desc[UR4][R6.64+0xc] ;  /* 0x00000c04061c7981 */ /* 0x000f68000c1e1500 */
[----:B------:R-:W5:Y:S04]  /*0870*/  LDG.E.U16 R11, desc[UR4][R6.64+0xe] ;  /* 0x00000e04060b7981 */ /* 0x000f68000c1e1500 */
[----:B------:R-:W5:Y:S01]  /*0880*/  LDG.E.U16 R16, desc[UR4][R16.64] ;  /* 0x0000000410107981 */ /* 0x000f62000c1e1500 */
[----:B------:R-:W-:Y:S01]  /*0890*/  IADD3 R5, PT, PT, R5, 0x8, RZ ;  /* 0x0000000805057810 */ /* 0x000fe20007ffe0ff */
[----:B----4-:R-:W-:-:S04]  /*08a0*/  HFMA2 R2, R2.H0_H0, R18.H0_H0, R25.H0_H0 ;  /* 0x2000001202027231 */ /* 0x010fc80000040819 */
[----:B---3--:R-:W-:-:S04]  /*08b0*/  HFMA2 R2, R20.H0_H0, R19.H0_H0, R2.H0_H0 ;  /* 0x2000001314027231 */ /* 0x008fc80000040802 */
[----:B--2---:R-:W-:-:S04]  /*08c0*/  HFMA2 R2, R21.H0_H0, R22.H0_H0, R2.H0_H0 ;  /* 0x2000001615027231 */ /* 0x004fc80000040802 */
[----:B-----5:R-:W-:-:S04]  /*08d0*/  HFMA2 R2, R23.H0_H0, R10.H0_H0, R2.H0_H0 ;  /* 0x2000000a17027231 */ /* 0x020fc80000040802 */
[----:B------:R-:W-:-:S04]  /*08e0*/  HFMA2 R2, R29.H0_H0, R8.H0_H0, R2.H0_H0 ;  /* 0x200000081d027231 */ /* 0x000fc80000040802 */
[----:B------:R-:W-:-:S04]  /*08f0*/  HFMA2 R2, R26.H0_H0, R13.H0_H0, R2.H0_H0 ;  /* 0x2000000d1a027231 */ /* 0x000fc80000040802 */
[----:B------:R-:W-:-:S04]  /*0900*/  HFMA2 R2, R28.H0_H0, R27.H0_H0, R2.H0_H0 ;  /* 0x2000001b1c027231 */ /* 0x000fc80000040802 */
[----:B------:R-:W-:-:S07]  /*0910*/  HFMA2 R25, R11.H0_H0, R16.H0_H0, R2.H0_H0 ;  /* 0x200000100b197231 */ /* 0x000fce0000040802 */
.L_x_49:
[----:B------:R-:W-:Y:S05]  /*0920*/  @!P0 BRA `(.L_x_48) ;  /* 0x0000000000d08947 */ /* 0x000fea0003800000 */
[----:B------:R-:W-:Y:S02]  /*0930*/  ISETP.GE.U32.AND P1, PT, R24, 0x4, PT ;  /* 0x000000041800780c */ /* 0x000fe40003f26070 */
[----:B------:R-:W-:-:S04]  /*0940*/  LOP3.LUT R2, R0, 0x3, RZ, 0xc0, !PT ;  /* 0x0000000300027812 */ /* 0x000fc800078ec0ff */
[----:B------:R-:W-:-:S07]  /*0950*/  ISETP.NE.AND P0, PT, R2, RZ, PT ;  /* 0x000000ff0200720c */ /* 0x000fce0003f05270 */
[----:B------:R-:W-:Y:S06]  /*0960*/  @!P1 BRA `(.L_x_50) ;  /* 0x00000000006c9947 */ /* 0x000fec0003800000 */
[----:B------:R-:W1:Y:S01]  /*0970*/  LDC.64 R8, c[0x0][0x388] ;  /* 0x0000e200ff087b82 */ /* 0x000e620000000a00 */
[----:B------:R-:W2:Y:S01]  /*0980*/  LDCU.64 UR6, c[0x0][0x380] ;  /* 0x00007000ff0677ac */ /* 0x000ea20008000a00 */
[----:B------:R-:W-:Y:S01]  /*0990*/  IMAD R11, R5, R0, R3 ;  /* 0x00000000050b7224 */ /* 0x000fe200078e0203 */
[CC--:B------:R-:W-:Y:S02]  /*09a0*/  IADD3 R15, PT, PT, R4.reuse, R5.reuse, RZ ;  /* 0x00000005040f7210 */ /* 0x0c0fe40007ffe0ff */
[----:B------:R-:W-:-:S03]  /*09b0*/  IADD3 R12, P1, PT, R4, R5, RZ ;  /* 0x00000005040c7210 */ /* 0x000fc60007f3e0ff */
[----:B------:R-:W3:Y:S01]  /*09c0*/  LDC.64 R6, c[0x0][0x380] ;  /* 0x0000e000ff067b82 */ /* 0x000ee20000000a00 */
[----:B-1----:R-:W-:-:S04]  /*09d0*/  IMAD.WIDE R8, R11, 0x2, R8 ;  /* 0x000000020b087825 */ /* 0x002fc800078e0208 */
[----:B------:R-:W-:Y:S02]  /*09e0*/  IMAD.WIDE R10, R0, 0x2, R8 ;  /* 0x00000002000a7825 */ /* 0x000fe400078e0208 */
[----:B0-----:R-:W4:Y:S02]  /*09f0*/  LDG.E.U16 R8, desc[UR4][R8.64] ;  /* 0x0000000408087981 */ /* 0x001f24000c1e1500 */
[----:B---3--:R-:W-:Y:S01]  /*0a00*/  IMAD.WIDE.U32 R14, R15, 0x2, R6 ;  /* 0x000000020f0e7825 */ /* 0x008fe200078e0006 */
[----:B------:R-:W-:Y:S02]  /*0a10*/  IADD3.X R7, PT, PT, RZ, RZ, RZ, P1, !PT ;  /* 0x000000ffff077210 */ /* 0x000fe40000ffe4ff */
[----:B--2---:R-:W-:Y:S01]  /*0a20*/  LEA R6, P1, R12, UR6, 0x1 ;  /* 0x000000060c067c11 */ /* 0x004fe2000f8208ff */
[----:B------:R-:W-:Y:S02]  /*0a30*/  IMAD.WIDE R16, R0, 0x2, R10 ;  /* 0x0000000200107825 */ /* 0x000fe400078e020a */
[----:B------:R-:W4:Y:S01]  /*0a40*/  LDG.E.U16 R14, desc[UR4][R14.64] ;  /* 0x000000040e0e7981 */ /* 0x000f22000c1e1500 */
[----:B------:R-:W-:-:S03]  /*0a50*/  LEA.HI.X R7, R12, UR7, R7, 0x1, P1 ;  /* 0x000000070c077c11 */ /* 0x000fc600088f0c07 */
[----:B------:R-:W2:Y:S01]  /*0a60*/  LDG.E.U16 R10, desc[UR4][R10.64] ;  /* 0x000000040a0a7981 */ /* 0x000ea2000c1e1500 */
[----:B------:R-:W-:-:S03]  /*0a70*/  IMAD.WIDE R12, R0, 0x2, R16 ;  /* 0x00000002000c7825 */ /* 0x000fc600078e0210 */
[----:B------:R-:W2:Y:S04]  /*0a80*/  LDG.E.U16 R18, desc[UR4][R6.64+0x2] ;  /* 0x0000020406127981 */ /* 0x000ea8000c1e1500 */
[----:B------:R-:W3:Y:S04]  /*0a90*/  LDG.E.U16 R20, desc[UR4][R16.64] ;  /* 0x0000000410147981 */ /* 0x000ee8000c1e1500 */
[----:B------:R-:W3:Y:S04]  /*0aa0*/  LDG.E.U16 R19, desc[UR4][R6.64+0x4] ;  /* 0x0000040406137981 */ /* 0x000ee8000c1e1500 */
[----:B------:R-:W5:Y:S04]  /*0ab0*/  LDG.E.U16 R21, desc[UR4][R6.64+0x6] ;  /* 0x0000060406157981 */ /* 0x000f68000c1e1500 */
[----:B------:R-:W5:Y:S01]  /*0ac0*/  LDG.E.U16 R12, desc[UR4][R12.64] ;  /* 0x000000040c0c7981 */ /* 0x000f62000c1e1500 */
[----:B------:R-:W-:Y:S01]  /*0ad0*/  IADD3 R5, PT, PT, R5, 0x4, RZ ;  /* 0x0000000405057810 */ /* 0x000fe20007ffe0ff */
[----:B----4-:R-:W-:-:S04]  /*0ae0*/  HFMA2 R25, R14.H0_H0, R8.H0_H0, R25.H0_H0 ;  /* 0x200000080e197231 */ /* 0x010fc80000040819 */
[----:B--2---:R-:W-:-:S04]  /*0af0*/  HFMA2 R18, R18.H0_H0, R10.H0_H0, R25.H0_H0 ;  /* 0x2000000a12127231 */ /* 0x004fc80000040819 */
[----:B---3--:R-:W-:-:S04]  /*0b00*/  HFMA2 R18, R19.H0_H0, R20.H0_H0, R18.H0_H0 ;  /* 0x2000001413127231 */ /* 0x008fc80000040812 */
[----:B-----5:R-:W-:-:S07]  /*0b10*/  HFMA2 R25, R21.H0_H0, R12.H0_H0, R18.H0_H0 ;  /* 0x2000000c15197231 */ /* 0x020fce0000040812 */
.L_x_50:
[----:B------:R-:W-:Y:S05]  /*0b20*/  @!P0 BRA `(.L_x_48) ;  /* 0x0000000000508947 */ /* 0x000fea0003800000 */
[----:B------:R-:W1:Y:S01]  /*0b30*/  LDC.64 R8, c[0x0][0x380] ;  /* 0x0000e000ff087b82 */ /* 0x000e620000000a00 */
[----:B------:R-:W-:Y:S01]  /*0b40*/  IADD3 R11, PT, PT, R4, R5, RZ ;  /* 0x00000005040b7210 */ /* 0x000fe20007ffe0ff */
[----:B------:R-:W-:Y:S01]  /*0b50*/  IMAD R5, R5, R0, R3 ;  /* 0x0000000005057224 */ /* 0x000fe200078e0203 */
[----:B------:R-:W-:-:S05]  /*0b60*/  IADD3 R2, PT, PT, -R2, RZ, RZ ;  /* 0x000000ff02027210 */ /* 0x000fca0007ffe1ff */
[----:B------:R-:W2:Y:S01]  /*0b70*/  LDC.64 R6, c[0x0][0x388] ;  /* 0x0000e200ff067b82 */ /* 0x000ea20000000a00 */
[----:B-1----:R-:W-:-:S03]  /*0b80*/  IMAD.WIDE.U32 R8, R11, 0x2, R8 ;  /* 0x000000020b087825 */ /* 0x002fc600078e0008 */
[----:B------:R-:W-:Y:S02]  /*0b90*/  MOV R12, R8 ;  /* 0x00000008000c7202 */ /* 0x000fe40000000f00 */
[----:B------:R-:W-:-:S07]  /*0ba0*/  MOV R13, R9 ;  /* 0x00000009000d7202 */ /* 0x000fce0000000f00 */
.L_x_51:
[----:B--2---:R-:W-:Y:S01]  /*0bb0*/  IMAD.WIDE R8, R5, 0x2, R6 ;  /* 0x0000000205087825 */ /* 0x004fe200078e0206 */
[----:B------:R-:W-:Y:S02]  /*0bc0*/  MOV R10, R12 ;  /* 0x0000000c000a7202 */ /* 0x000fe40000000f00 */
[----:B------:R-:W-:-:S03]  /*0bd0*/  MOV R11, R13 ;  /* 0x0000000d000b7202 */ /* 0x000fc60000000f00 */
[----:B0-----:R-:W2:Y:S04]  /*0be0*/  LDG.E.U16 R8, desc[UR4][R8.64] ;  /* 0x0000000408087981 */ /* 0x001ea8000c1e1500 */
[----:B------:R-:W2:Y:S01]  /*0bf0*/  LDG.E.U16 R10, desc[UR4][R10.64] ;  /* 0x000000040a0a7981 */ /* 0x000ea2000c1e1500 */
[----:B------:R-:W-:Y:S02]  /*0c00*/  IADD3 R2, PT, PT, R2, 0x1, RZ ;  /* 0x0000000102027810 */ /* 0x000fe40007ffe0ff */
[----:B------:R-:W-:Y:S02]  /*0c10*/  IADD3 R12, P1, PT, R12, 0x2, RZ ;  /* 0x000000020c0c7810 */ /* 0x000fe40007f3e0ff */
[----:B------:R-:W-:Y:S02]  /*0c20*/  ISETP.NE.AND P0, PT, R2, RZ, PT ;  /* 0x000000ff0200720c */ /* 0x000fe40003f05270 */
[----:B------:R-:W-:-:S02]  /*0c30*/  IADD3 R5, PT, PT, R5, R0, RZ ;  /* 0x0000000005057210 */ /* 0x000fc40007ffe0ff */
[----:B------:R-:W-:Y:S01]  /*0c40*/  IADD3.X R13, PT, PT, RZ, R13, RZ, P1, !PT ;  /* 0x0000000dff0d7210 */ /* 0x000fe20000ffe4ff */
[----:B--2---:R-:W-:-:S08]  /*0c50*/  HFMA2 R25, R10.H0_H0, R8.H0_H0, R25.H0_H0 ;  /* 0x200000080a197231 */ /* 0x004fd00000040819 */
[----:B------:R-:W-:Y:S05]  /*0c60*/  @P0 BRA `(.L_x_51) ;  /* 0xfffffffc00d00947 */ /* 0x000fea000383ffff */
.L_x_48:
[----:B------:R-:W1:Y:S01]  /*0c70*/  LDC.64 R6, c[0x0][0x390] ;  /* 0x0000e400ff067b82 */ /* 0x000e620000000a00 */
[----:B------:R-:W-:-:S05]  /*0c80*/  IADD3 R3, PT, PT, R3, R4, RZ ;  /* 0x0000000403037210 */ /* 0x000fca0007ffe0ff */
[----:B-1----:R-:W-:-:S05]  /*0c90*/  IMAD.WIDE R2, R3, 0x2, R6 ;  /* 0x0000000203027825 */ /* 0x002fca00078e0206 */
[----:B0-----:R-:W-:Y:S01]  /*0ca0*/  STG.E.U16 desc[UR4][R2.64], R25 ;  /* 0x0000001902007986 */ /* 0x001fe2000c101504 */
[----:B------:R-:W-:Y:S05]  /*0cb0*/  EXIT ;  /* 0x000000000000794d */ /* 0x000fea0003800000 */
.L_x_52:
        /* <DEDUP_REMOVED lines=12> */
.L_x_60:


//--------------------- .text._Z11matmul_fp32PKfS0_Pfi --------------------------
	.section	.text._Z11matmul_fp32PKfS0_Pfi,"ax",@progbits
	.align	128
        .global         _Z11matmul_fp32PKfS0_Pfi
        .type           _Z11matmul_fp32PKfS0_Pfi,@function
        .size           _Z11matmul_fp32PKfS0_Pfi,(.L_x_61 - _Z11matmul_fp32PKfS0_Pfi)
        .other          _Z11matmul_fp32PKfS0_Pfi,@"STO_CUDA_ENTRY STV_DEFAULT"
_Z11matmul_fp32PKfS0_Pfi:
.text._Z11matmul_fp32PKfS0_Pfi:
[----:B------:R-:W-:Y:S01]  /*0000*/  LDC R1, c[0x0][0x37c] ;  /* 0x0000df00ff017b82 */ /* 0x000fe20000000800 */
[----:B------:R-:W0:Y:S07]  /*0010*/  S2R R0, SR_TID.Y ;  /* 0x0000000000007919 */ /* 0x000e2e0000002200 */
[----:B------:R-:W0:Y:S01]  /*0020*/  S2UR UR4, SR_CTAID.Y ;  /* 0x00000000000479c3 */ /* 0x000e220000002600 */
[----:B------:R-:W1:Y:S01]  /*0030*/  LDCU UR20, c[0x0][0x398] ;  /* 0x00007300ff1477ac */ /* 0x000e620008000800 */
[----:B------:R-:W2:Y:S06]  /*0040*/  S2R R3, SR_TID.X ;  /* 0x0000000000037919 */ /* 0x000eac0000002100 */
[----:B------:R-:W0:Y:S08]  /*0050*/  LDC R13, c[0x0][0x364] ;  /* 0x0000d900ff0d7b82 */ /* 0x000e300000000800 */
[----:B------:R-:W2:Y:S08]  /*0060*/  S2UR UR5, SR_CTAID.X ;  /* 0x00000000000579c3 */ /* 0x000eb00000002500 */
[----:B------:R-:W2:Y:S01]  /*0070*/  LDC R2, c[0x0][0x360] ;  /* 0x0000d800ff027b82 */ /* 0x000ea20000000800 */
[----:B0-----:R-:W-:-:S02]  /*0080*/  IMAD R13, R13, UR4, R0 ;  /* 0x000000040d0d7c24 */ /* 0x001fc4000f8e0200 */
[----:B--2---:R-:W-:-:S05]  /*0090*/  IMAD R0, R2, UR5, R3 ;  /* 0x0000000502007c24 */ /* 0x004fca000f8e0203 */
[----:B------:R-:W-:-:S04]  /*00a0*/  VIMNMX R2, PT, PT, R13, R0, !PT ;  /* 0x000000000d027248 */ /* 0x000fc80007fe0100 */
[----:B-1----:R-:W-:-:S13]  /*00b0*/  ISETP.GE.AND P0, PT, R2, UR20, PT ;  /* 0x0000001402007c0c */ /* 0x002fda000bf06270 */
[----:B------:R-:W-:Y:S05]  /*00c0*/  @P0 EXIT ;  /* 0x000000000000094d */ /* 0x000fea0003800000 */
[----:B------:R-:W-:Y:S01]  /*00d0*/  UISETP.GE.U32.AND UP0, UPT, UR20, 0x8, UPT ;  /* 0x000000081400788c */ /* 0x000fe2000bf06070 */
[----:B------:R-:W-:Y:S02]  /*00e0*/  HFMA2 R12, -RZ, RZ, 0, 0 ;  /* 0x00000000ff0c7431 */ /* 0x000fe400000001ff */
[----:B------:R-:W-:Y:S01]  /*00f0*/  IMAD R13, R13, UR20, RZ ;  /* 0x000000140d0d7c24 */ /* 0x000fe2000f8e02ff */
[----:B------:R-:W-:Y:S01]  /*0100*/  UMOV UR4, URZ ;  /* 0x000000ff00047c82 */ /* 0x000fe20008000000 */
[----:B------:R-:W0:Y:S04]  /*0110*/  LDCU.64 UR18, c[0x0][0x358] ;  /* 0x00006b00ff1277ac */ /* 0x000e280008000a00 */
[----:B------:R-:W-:Y:S05]  /*0120*/  BRA.U !UP0, `(.L_x_53) ;  /* 0x0000000508047547 */ /* 0x000fea000b800000 */
[----:B------:R-:W1:Y:S01]  /*0130*/  LDCU.128 UR24, c[0x0][0x380] ;  /* 0x00007000ff1877ac */ /* 0x000e620008000c00 */
[----:B------:R-:W-:Y:S02]  /*0140*/  MOV R12, RZ ;  /* 0x000000ff000c7202 */ /* 0x000fe40000000f00 */
[----:B------:R-:W-:Y:S01]  /*0150*/  MOV R14, R0 ;  /* 0x00000000000e7202 */ /* 0x000fe20000000f00 */
[----:B------:R-:W-:-:S04]  /*0160*/  ULOP3.LUT UR4, UR20, 0x7ffffff8, URZ, 0xc0, !UPT ;  /* 0x7ffffff814047892 */ /* 0x000fc8000f8ec0ff */
[----:B------:R-:W-:Y:S01]  /*0170*/  UIADD3 UR5, UPT, UPT, -UR4, URZ, URZ ;  /* 0x000000ff04057290 */ /* 0x000fe2000fffe1ff */
[----:B-1----:R-:W-:Y:S01]  /*0180*/  MOV R2, UR24 ;  /* 0x0000001800027c02 */ /* 0x002fe20008000f00 */
[----:B------:R-:W-:Y:S01]  /*0190*/  UIMAD.WIDE UR6, UR20, 0x8, UR26 ;  /* 0x00000008140678a5 */ /* 0x000fe2000f8e021a */
[----:B------:R-:W-:Y:S01]  /*01a0*/  MOV R3, UR25 ;  /* 0x0000001900037c02 */ /* 0x000fe20008000f00 */
[----:B------:R-:W-:Y:S02]  /*01b0*/  UIMAD.WIDE UR8, UR20, 0xc, UR26 ;  /* 0x0000000c140878a5 */ /* 0x000fe4000f8e021a */
[----:B------:R-:W-:Y:S01]  /*01c0*/  UIMAD.WIDE UR10, UR20, 0x10, UR26 ;  /* 0x00000010140a78a5 */ /* 0x000fe2000f8e021a */
[----:B------:R-:W-:Y:S01]  /*01d0*/  IMAD.WIDE.U32 R2, R13, 0x4, R2 ;  /* 0x000000040d027825 */ /* 0x000fe200078e0002 */
[----:B------:R-:W-:Y:S02]  /*01e0*/  UIMAD.WIDE UR12, UR20, 0x14, UR26 ;  /* 0x00000014140c78a5 */ /* 0x000fe4000f8e021a */
[----:B------:R-:W-:Y:S01]  /*01f0*/  UIMAD.WIDE UR14, UR20, 0x18, UR26 ;  /* 0x00000018140e78a5 */ /* 0x000fe2000f8e021a */
[----:B------:R-:W-:Y:S01]  /*0200*/  IADD3 R2, P0, PT, R2, 0x10, RZ ;  /* 0x0000001002027810 */ /* 0x000fe20007f1e0ff */
[----:B------:R-:W-:-:S03]  /*0210*/  UIMAD.WIDE UR16, UR20, 0x1c, UR26 ;  /* 0x0000001c141078a5 */ /* 0x000fc6000f8e021a */
[----:B------:R-:W-:-:S09]  /*0220*/  IADD3.X R3, PT, PT, RZ, R3, RZ, P0, !PT ;  /* 0x00000003ff037210 */ /* 0x000fd200007fe4ff */
.L_x_54:
[----:B------:R-:W-:Y:S01]  /*0230*/  UIMAD.WIDE UR22, UR20, 0x4, UR26 ;  /* 0x00000004141678a5 */ /* 0x000fe2000f8e021a */
[----:B------:R-:W-:Y:S02]  /*0240*/  IMAD.MOV.U32 R23, RZ, RZ, 0x4 ;  /* 0x00000004ff177424 */ /* 0x000fe400078e00ff */
[----:B------:R-:W-:Y:S01]  /*0250*/  HFMA2 R11, -RZ, RZ, 0, 2.384185791015625e-07 ;  /* 0x00000004ff0b7431 */ /* 0x000fe200000001ff */
[----:B------:R-:W-:Y:S01]  /*0260*/  MOV R25, 0x4 ;  /* 0x0000000400197802 */ /* 0x000fe20000000f00 */
[----:B0-----:R-:W2:Y:S01]  /*0270*/  LDG.E R21, desc[UR18][R2.64+-0x10] ;  /* 0xfffff01202157981 */ /* 0x001ea2000c1e1900 */
[C---:B------:R-:W-:Y:S01]  /*0280*/  IMAD.WIDE R22, R14.reuse, R23, UR26 ;  /* 0x0000001a0e167e25 */ /* 0x040fe2000f8e0217 */
[----:B------:R-:W-:Y:S02]  /*0290*/  MOV R8, UR22 ;  /* 0x0000001600087c02 */ /* 0x000fe40008000f00 */
[----:B------:R-:W-:Y:S01]  /*02a0*/  MOV R9, UR23 ;  /* 0x0000001700097c02 */ /* 0x000fe20008000f00 */
[----:B------:R-:W3:Y:S02]  /*02b0*/  LDG.E R19, desc[UR18][R2.64+-0xc] ;  /* 0xfffff41202137981 */ /* 0x000ee4000c1e1900 */
[----:B------:R-:W-:-:S02]  /*02c0*/  IMAD.WIDE R8, R14, 0x4, R8 ;  /* 0x000000040e087825 */ /* 0x000fc400078e0208 */
[----:B------:R-:W2:Y:S01]  /*02d0*/  LDG.E R22, desc[UR18][R22.64] ;  /* 0x0000001216167981 */ /* 0x000ea2000c1e1900 */
[----:B------:R-:W-:Y:S01]  /*02e0*/  MOV R5, 0x4 ;  /* 0x0000000400057802 */ /* 0x000fe20000000f00 */
[C---:B------:R-:W-:Y:S02]  /*02f0*/  IMAD.WIDE R24, R14.reuse, R25, UR6 ;  /* 0x000000060e187e25 */ /* 0x040fe4000f8e0219 */
[----:B------:R0:W3:Y:S02]  /*0300*/  LDG.E R20, desc[UR18][R8.64] ;  /* 0x0000001208147981 */ /* 0x0000e4000c1e1900 */
[----:B------:R-:W-:Y:S02]  /*0310*/  IMAD.WIDE R10, R14, R11, UR8 ;  /* 0x000000080e0a7e25 */ /* 0x000fe4000f8e020b */
[----:B------:R-:W4:Y:S04]  /*0320*/  LDG.E R18, desc[UR18][R24.64] ;  /* 0x0000001218127981 */ /* 0x000f28000c1e1900 */
[----:B------:R-:W4:Y:S01]  /*0330*/  LDG.E R17, desc[UR18][R2.64+-0x8] ;  /* 0xfffff81202117981 */ /* 0x000f22000c1e1900 */
[----:B0-----:R-:W-:-:S02]  /*0340*/  HFMA2 R9, -RZ, RZ, 0, 2.384185791015625e-07 ;  /* 0x00000004ff097431 */ /* 0x001fc400000001ff */
[----:B------:R-:W-:Y:S01]  /*0350*/  IMAD.MOV.U32 R7, RZ, RZ, 0x4 ;  /* 0x00000004ff077424 */ /* 0x000fe200078e00ff */
[----:B------:R0:W5:Y:S01]  /*0360*/  LDG.E R16, desc[UR18][R10.64] ;  /* 0x000000120a107981 */ /* 0x000162000c1e1900 */
[----:B------:R-:W-:-:S03]  /*0370*/  IMAD.WIDE R4, R14, R5, UR10 ;  /* 0x0000000a0e047e25 */ /* 0x000fc6000f8e0205 */
[----:B------:R-:W5:Y:S01]  /*0380*/  LDG.E R15, desc[UR18][R2.64+-0x4] ;  /* 0xfffffc12020f7981 */ /* 0x000f62000c1e1900 */
[C---:B------:R-:W-:Y:S01]  /*0390*/  IMAD.WIDE R6, R14.reuse, R7, UR12 ;  /* 0x0000000c0e067e25 */ /* 0x040fe2000f8e0207 */
[----:B------:R-:W-:Y:S02]  /*03a0*/  MOV R27, 0x4 ;  /* 0x00000004001b7802 */ /* 0x000fe40000000f00 */
[----:B------:R1:W5:Y:S01]  /*03b0*/  LDG.E R4, desc[UR18][R4.64] ;  /* 0x0000001204047981 */ /* 0x000362000c1e1900 */
[----:B------:R-:W-:-:S03]  /*03c0*/  IMAD.WIDE R8, R14, R9, UR14 ;  /* 0x0000000e0e087e25 */ /* 0x000fc6000f8e0209 */
[----:B------:R-:W5:Y:S01]  /*03d0*/  LDG.E R23, desc[UR18][R2.64] ;  /* 0x0000001202177981 */ /* 0x000f62000c1e1900 */
[----:B0-----:R-:W-:-:S03]  /*03e0*/  IMAD.WIDE R10, R14, R27, UR16 ;  /* 0x000000100e0a7e25 */ /* 0x001fc6000f8e021b */
[----:B------:R-:W5:Y:S04]  /*03f0*/  LDG.E R7, desc[UR18][R6.64] ;  /* 0x0000001206077981 */ /* 0x000f68000c1e1900 */
[----:B------:R-:W5:Y:S04]  /*0400*/  LDG.E R24, desc[UR18][R2.64+0x4] ;  /* 0x0000041202187981 */ /* 0x000f68000c1e1900 */
[----:B------:R-:W5:Y:S04]  /*0410*/  LDG.E R8, desc[UR18][R8.64] ;  /* 0x0000001208087981 */ /* 0x000f68000c1e1900 */
[----:B------:R-:W5:Y:S04]  /*0420*/  LDG.E R25, desc[UR18][R2.64+0x8] ;  /* 0x0000081202197981 */ /* 0x000f68000c1e1900 */
[----:B------:R-:W5:Y:S04]  /*0430*/  LDG.E R10, desc[UR18][R10.64] ;  /* 0x000000120a0a7981 */ /* 0x000f68000c1e1900 */
[----:B------:R0:W5:Y:S01]  /*0440*/  LDG.E R27, desc[UR18][R2.64+0xc] ;  /* 0x00000c12021b7981 */ /* 0x000162000c1e1900 */
[----:B------:R-:W-:-:S04]  /*0450*/  UIADD3 UR5, UPT, UPT, UR5, 0x8, URZ ;  /* 0x0000000805057890 */ /* 0x000fc8000fffe0ff */
[----:B------:R-:W-:Y:S01]  /*0460*/  UISETP.NE.AND UP0, UPT, UR5, URZ, UPT ;  /* 0x000000ff0500728c */ /* 0x000fe2000bf05270 */
[----:B-1----:R-:W-:Y:S02]  /*0470*/  MOV R5, UR20 ;  /* 0x0000001400057c02 */ /* 0x002fe40008000f00 */
[----:B0-----:R-:W-:Y:S02]  /*0480*/  IADD3 R2, P0, PT, R2, 0x20, RZ ;  /* 0x0000002002027810 */ /* 0x001fe40007f1e0ff */
[----:B------:R-:W-:Y:S02]  /*0490*/  LEA R14, R5, R14, 0x3 ;  /* 0x0000000e050e7211 */ /* 0x000fe400078e18ff */
[----:B------:R-:W-:Y:S01]  /*04a0*/  IADD3.X R3, PT, PT, RZ, R3, RZ, P0, !PT ;  /* 0x00000003ff037210 */ /* 0x000fe200007fe4ff */
[----:B--2---:R-:W-:-:S04]  /*04b0*/  FFMA R22, R21, R22, R12 ;  /* 0x0000001615167223 */ /* 0x004fc8000000000c */
[----:B---3--:R-:W-:-:S04]  /*04c0*/  FFMA R20, R19, R20, R22 ;  /* 0x0000001413147223 */ /* 0x008fc80000000016 */
[----:B----4-:R-:W-:-:S04]  /*04d0*/  FFMA R18, R17, R18, R20 ;  /* 0x0000001211127223 */ /* 0x010fc80000000014 */
[----:B-----5:R-:W-:-:S04]  /*04e0*/  FFMA R16, R15, R16, R18 ;  /* 0x000000100f107223 */ /* 0x020fc80000000012 */
[----:B------:R-:W-:-:S04]  /*04f0*/  FFMA R23, R23, R4, R16 ;  /* 0x0000000417177223 */ /* 0x000fc80000000010 */
[----:B------:R-:W-:-:S04]  /*0500*/  FFMA R24, R24, R7, R23 ;  /* 0x0000000718187223 */ /* 0x000fc80000000017 */
[----:B------:R-:W-:-:S04]  /*0510*/  FFMA R8, R25, R8, R24 ;  /* 0x0000000819087223 */ /* 0x000fc80000000018 */
[----:B------:R-:W-:Y:S01]  /*0520*/  FFMA R12, R27, R10, R8 ;  /* 0x0000000a1b0c7223 */ /* 0x000fe20000000008 */
[----:B------:R-:W-:Y:S06]  /*0530*/  BRA.U UP0, `(.L_x_54) ;  /* 0xfffffffd003c7547 */ /* 0x000fec000b83ffff */
.L_x_53:
[----:B------:R-:W-:-:S04]  /*0540*/  ULOP3.LUT UR6, UR20, 0x7, URZ, 0xc0, !UPT ;  /* 0x0000000714067892 */ /* 0x000fc8000f8ec0ff */
[----:B------:R-:W-:-:S09]  /*0550*/  UISETP.NE.AND UP0, UPT, UR6, URZ, UPT ;  /* 0x000000ff0600728c */ /* 0x000fd2000bf05270 */
[----:B------:R-:W-:Y:S05]  /*0560*/  BRA.U !UP0, `(.L_x_55) ;  /* 0x0000000508387547 */ /* 0x000fea000b800000 */
[----:B------:R-:W-:Y:S02]  /*0570*/  UISETP.GE.U32.AND UP0, UPT, UR6, 0x4, UPT ;  /* 0x000000040600788c */ /* 0x000fe4000bf06070 */
[----:B------:R-:W-:-:S04]  /*0580*/  ULOP3.LUT UR5, UR20, 0x3, URZ, 0xc0, !UPT ;  /* 0x0000000314057892 */ /* 0x000fc8000f8ec0ff */
[----:B------:R-:W-:-:S03]  /*0590*/  UISETP.NE.AND UP1, UPT, UR5, URZ, UPT ;  /* 0x000000ff0500728c */ /* 0x000fc6000bf25270 */
[----:B------:R-:W-:Y:S08]  /*05a0*/  BRA.U !UP0, `(.L_x_56) ;  /* 0x00000001087c7547 */ /* 0x000ff0000b800000 */
[----:B------:R-:W1:Y:S01]  /*05b0*/  LDC.64 R6, c[0x0][0x388] ;  /* 0x0000e200ff067b82 */ /* 0x000e620000000a00 */
[----:B------:R-:W2:Y:S01]  /*05c0*/  LDCU.64 UR6, c[0x0][0x380] ;  /* 0x00007000ff0677ac */ /* 0x000ea20008000a00 */
[----:B------:R-:W-:Y:S01]  /*05d0*/  IMAD.U32 R9, RZ, RZ, UR4 ;  /* 0x00000004ff097e24 */ /* 0x000fe2000f8e00ff */
[C---:B------:R-:W-:Y:S02]  /*05e0*/  IADD3 R3, PT, PT, R13.reuse, UR4, RZ ;  /* 0x000000040d037c10 */ /* 0x040fe4000fffe0ff */
[----:B------:R-:W-:Y:S01]  /*05f0*/  IADD3 R10, P0, PT, R13, UR4, RZ ;  /* 0x000000040d0a7c10 */ /* 0x000fe2000ff1e0ff */
[----:B------:R-:W-:Y:S01]  /*0600*/  IMAD R9, R9, UR20, R0 ;  /* 0x0000001409097c24 */ /* 0x000fe2000f8e0200 */
[----:B------:R-:W-:Y:S01]  /*0610*/  MOV R11, UR20 ;  /* 0x00000014000b7c02 */ /* 0x000fe20008000f00 */
[----:B------:R-:W3:Y:S01]  /*0620*/  LDC.64 R4, c[0x0][0x380] ;  /* 0x0000e000ff047b82 */ /* 0x000ee20000000a00 */
[----:B------:R-:W-:Y:S01]  /*0630*/  MOV R15, UR20 ;  /* 0x00000014000f7c02 */ /* 0x000fe20008000f00 */
[----:B-1----:R-:W-:Y:S01]  /*0640*/  IMAD.WIDE R6, R9, 0x4, R6 ;  /* 0x0000000409067825 */ /* 0x002fe200078e0206 */
[----:B------:R-:W-:-:S05]  /*0650*/  MOV R9, UR20 ;  /* 0x0000001400097c02 */ /* 0x000fca0008000f00 */
[----:B------:R-:W-:Y:S02]  /*0660*/  IMAD.WIDE R8, R9, 0x4, R6 ;  /* 0x0000000409087825 */ /* 0x000fe400078e0206 */
[----:B0-----:R-:W4:Y:S02]  /*0670*/  LDG.E R6, desc[UR18][R6.64] ;  /* 0x0000001206067981 */ /* 0x001f24000c1e1900 */
[----:B---3--:R-:W-:Y:S01]  /*0680*/  IMAD.WIDE.U32 R4, R3, 0x4, R4 ;  /* 0x0000000403047825 */ /* 0x008fe200078e0004 */
[----:B------:R-:W-:Y:S01]  /*0690*/  IADD3.X R3, PT, PT, RZ, RZ, RZ, P0, !PT ;  /* 0x000000ffff037210 */ /* 0x000fe200007fe4ff */
[----:B------:R-:W3:Y:S01]  /*06a0*/  LDG.E R17, desc[UR18][R8.64] ;  /* 0x0000001208117981 */ /* 0x000ee2000c1e1900 */
[----:B--2---:R-:W-:-:S03]  /*06b0*/  LEA R2, P0, R10, UR6, 0x2 ;  /* 0x000000060a027c11 */ /* 0x004fc6000f8010ff */
[----:B------:R-:W4:Y:S01]  /*06c0*/  LDG.E R5, desc[UR18][R4.64] ;  /* 0x0000001204057981 */ /* 0x000f22000c1e1900 */
[----:B------:R-:W-:Y:S01]  /*06d0*/  LEA.HI.X R3, R10, UR7, R3, 0x2, P0 ;  /* 0x000000070a037c11 */ /* 0x000fe200080f1403 */
[----:B------:R-:W-:-:S04]  /*06e0*/  IMAD.WIDE R10, R11, 0x4, R8 ;  /* 0x000000040b0a7825 */ /* 0x000fc800078e0208 */
[----:B------:R-:W3:Y:S01]  /*06f0*/  LDG.E R16, desc[UR18][R2.64+0x4] ;  /* 0x0000041202107981 */ /* 0x000ee2000c1e1900 */
[----:B------:R-:W-:-:S03]  /*0700*/  IMAD.WIDE R14, R15, 0x4, R10 ;  /* 0x000000040f0e7825 */ /* 0x000fc600078e020a */
[----:B------:R-:W2:Y:S04]  /*0710*/  LDG.E R19, desc[UR18][R10.64] ;  /* 0x000000120a137981 */ /* 0x000ea8000c1e1900 */
[----:B------:R-:W2:Y:S04]  /*0720*/  LDG.E R18, desc[UR18][R2.64+0x8] ;  /* 0x0000081202127981 */ /* 0x000ea8000c1e1900 */
[----:B------:R-:W5:Y:S04]  /*0730*/  LDG.E R20, desc[UR18][R2.64+0xc] ;  /* 0x00000c1202147981 */ /* 0x000f68000c1e1900 */
[----:B------:R-:W5:Y:S01]  /*0740*/  LDG.E R14, desc[UR18][R14.64] ;  /* 0x000000120e0e7981 */ /* 0x000f62000c1e1900 */
[----:B------:R-:W-:Y:S01]  /*0750*/  UIADD3 UR4, UPT, UPT, UR4, 0x4, URZ ;  /* 0x0000000404047890 */ /* 0x000fe2000fffe0ff */
[----:B----4-:R-:W-:-:S04]  /*0760*/  FFMA R5, R5, R6, R12 ;  /* 0x0000000605057223 */ /* 0x010fc8000000000c */
[----:B---3--:R-:W-:-:S04]  /*0770*/  FFMA R5, R16, R17, R5 ;  /* 0x0000001110057223 */ /* 0x008fc80000000005 */
[----:B--2---:R-:W-:-:S04]  /*0780*/  FFMA R5, R18, R19, R5 ;  /* 0x0000001312057223 */ /* 0x004fc80000000005 */
[----:B-----5:R-:W-:-:S07]  /*0790*/  FFMA R12, R20, R14, R5 ;  /* 0x0000000e140c7223 */ /* 0x020fce0000000005 */
.L_x_56:
[----:B------:R-:W-:Y:S05]  /*07a0*/  BRA.U !UP1, `(.L_x_55) ;  /* 0x0000000109a87547 */ /* 0x000fea000b800000 */
[----:B------:R-:W-:Y:S01]  /*07b0*/  UISETP.NE.AND UP0, UPT, UR5, 0x1, UPT ;  /* 0x000000010500788c */ /* 0x000fe2000bf05270 */
[----:B------:R-:W-:Y:S01]  /*07c0*/  MOV R7, UR4 ;  /* 0x0000000400077c02 */ /* 0x000fe20008000f00 */
[----:B------:R-:W-:Y:S02]  /*07d0*/  ULOP3.LUT UR5, UR20, 0x1, URZ, 0xc0, !UPT ;  /* 0x0000000114057892 */ /* 0x000fe4000f8ec0ff */
[----:B------:R-:W-:Y:S02]  /*07e0*/  MOV R15, UR20 ;  /* 0x00000014000f7c02 */ /* 0x000fe40008000f00 */
[----:B------:R-:W-:Y:S01]  /*07f0*/  UISETP.NE.U32.AND UP1, UPT, UR5, 0x1, UPT ;  /* 0x000000010500788c */ /* 0x000fe2000bf25070 */
[----:B------:R-:W-:-:S04]  /*0800*/  PLOP3.LUT P1, PT, PT, PT, UP0, 0x80, 0x8 ;  /* 0x000000000008781c */ /* 0x000fc80003f2f008 */
[----:B------:R-:W1:Y:S01]  /*0810*/  @UP0 LDCU.128 UR8, c[0x0][0x380] ;  /* 0x00007000ff0807ac */ /* 0x000e620008000c00 */
[----:B------:R-:W-:Y:S01]  /*0820*/  PLOP3.LUT P0, PT, PT, PT, UP1, 0x80, 0x8 ;  /* 0x000000000008781c */ /* 0x000fe20003f0f018 */
[----:B------:R-:W2:Y:S04]  /*0830*/  @UP0 LDCU.64 UR6, c[0x0][0x380] ;  /* 0x00007000ff0607ac */ /* 0x000ea80008000a00 */
[----:B------:R-:W3:Y:S03]  /*0840*/  @!UP1 LDCU.128 UR12, c[0x0][0x380] ;  /* 0x00007000ff0c97ac */ /* 0x000ee60008000c00 */
[C---:B------:R-:W-:Y:S02]  /*0850*/  @P1 IADD3 R3, PT, PT, R13.reuse, UR4, RZ ;  /* 0x000000040d031c10 */ /* 0x040fe4000fffe0ff */
[----:B------:R-:W-:Y:S01]  /*0860*/  @P1 IADD3 R6, P2, PT, R13, UR4, RZ ;  /* 0x000000040d061c10 */ /* 0x000fe2000ff5e0ff */
[----:B------:R-:W-:Y:S01]  /*0870*/  @UP0 UIADD3 UR4, UPT, UPT, UR4, 0x2, URZ ;  /* 0x0000000204040890 */ /* 0x000fe2000fffe0ff */
[----:B-1----:R-:W-:Y:S01]  /*0880*/  MOV R11, UR9 ;  /* 0x00000009000b7c02 */ /* 0x002fe20008000f00 */
[----:B------:R-:W-:Y:S01]  /*0890*/  IMAD.U32 R10, RZ, RZ, UR8 ;  /* 0x00000008ff0a7e24 */ /* 0x000fe2000f8e00ff */
[----:B------:R-:W-:-:S02]  /*08a0*/  MOV R4, UR10 ;  /* 0x0000000a00047c02 */ /* 0x000fc40008000f00 */
[----:B------:R-:W-:Y:S01]  /*08b0*/  MOV R5, UR11 ;  /* 0x0000000b00057c02 */ /* 0x000fe20008000f00 */
[----:B------:R-:W-:-:S04]  /*08c0*/  @P1 IMAD.WIDE.U32 R10, R3, 0x4, R10 ;  /* 0x00000004030a1825 */ /* 0x000fc800078e000a */
[----:B------:R-:W-:Y:S01]  /*08d0*/  @P1 IMAD R3, R7, UR20, R0 ;  /* 0x0000001407031c24 */ /* 0x000fe2000f8e0200 */
[----:B------:R-:W-:Y:S01]  /*08e0*/  @P1 IADD3.X R7, PT, PT, RZ, RZ, RZ, P2, !PT ;  /* 0x000000ffff071210 */ /* 0x000fe200017fe4ff */
[----:B------:R-:W-:Y:S01]  /*08f0*/  IMAD.U32 R19, RZ, RZ, UR4 ;  /* 0x00000004ff137e24 */ /* 0x000fe2000f8e00ff */
[C---:B--2---:R-:W-:Y:S01]  /*0900*/  @P1 LEA R2, P2, R6.reuse, UR6, 0x2 ;  /* 0x0000000606021c11 */ /* 0x044fe2000f8410ff */
[----:B------:R-:W-:Y:S01]  /*0910*/  @P1 IMAD.WIDE R4, R3, 0x4, R4 ;  /* 0x0000000403041825 */ /* 0x000fe200078e0204 */
[----:B------:R-:W-:Y:S01]  /*0920*/  @!P0 IADD3 R17, PT, PT, R13, UR4, RZ ;  /* 0x000000040d118c10 */ /* 0x000fe2000fffe0ff */
[----:B0-----:R-:W2:Y:S01]  /*0930*/  @P1 LDG.E R11, desc[UR18][R10.64] ;  /* 0x000000120a0b1981 */ /* 0x001ea2000c1e1900 */
[----:B------:R-:W-:Y:S01]  /*0940*/  @P1 LEA.HI.X R3, R6, UR7, R7, 0x2, P2 ;  /* 0x0000000706031c11 */ /* 0x000fe200090f1407 */
[----:B------:R-:W-:Y:S01]  /*0950*/  @!P0 IMAD R19, R19, UR20, R0 ;  /* 0x0000001413138c24 */ /* 0x000fe2000f8e0200 */
[----:B---3--:R-:W-:Y:S01]  /*0960*/  MOV R6, UR12 ;  /* 0x0000000c00067c02 */ /* 0x008fe20008000f00 */
[----:B------:R-:W-:Y:S01]  /*0970*/  @P1 IMAD.WIDE R14, R15, 0x4, R4 ;  /* 0x000000040f0e1825 */ /* 0x000fe200078e0204 */
[----:B------:R-:W-:Y:S01]  /*0980*/  MOV R7, UR13 ;  /* 0x0000000d00077c02 */ /* 0x000fe20008000f00 */
[----:B------:R-:W2:Y:S01]  /*0990*/  @P1 LDG.E R4, desc[UR18][R4.64] ;  /* 0x0000001204041981 */ /* 0x000ea2000c1e1900 */
[----:B------:R-:W-:-:S02]  /*09a0*/  MOV R8, UR14 ;  /* 0x0000000e00087c02 */ /* 0x000fc40008000f00 */
[----:B------:R-:W-:Y:S01]  /*09b0*/  MOV R9, UR15 ;  /* 0x0000000f00097c02 */ /* 0x000fe20008000f00 */
[----:B------:R-:W-:Y:S01]  /*09c0*/  @!P0 IMAD.WIDE.U32 R6, R17, 0x4, R6 ;  /* 0x0000000411068825 */ /* 0x000fe200078e0006 */
[----:B------:R-:W3:Y:S03]  /*09d0*/  @P1 LDG.E R14, desc[UR18][R14.64] ;  /* 0x000000120e0e1981 */ /* 0x000ee6000c1e1900 */
[----:B------:R-:W-:Y:S01]  /*09e0*/  @!P0 IMAD.WIDE R8, R19, 0x4, R8 ;  /* 0x0000000413088825 */ /* 0x000fe200078e0208 */
[----:B------:R-:W3:Y:S04]  /*09f0*/  @P1 LDG.E R2, desc[UR18][R2.64+0x4] ;  /* 0x0000041202021981 */ /* 0x000ee8000c1e1900 */
[----:B------:R-:W4:Y:S04]  /*0a00*/  @!P0 LDG.E R7, desc[UR18][R6.64] ;  /* 0x0000001206078981 */ /* 0x000f28000c1e1900 */
[----:B------:R-:W4:Y:S01]  /*0a10*/  @!P0 LDG.E R8, desc[UR18][R8.64] ;  /* 0x0000001208088981 */ /* 0x000f22000c1e1900 */
[----:B--2---:R-:W-:-:S04]  /*0a20*/  @P1 FFMA R11, R11, R4, R12 ;  /* 0x000000040b0b1223 */ /* 0x004fc8000000000c */
[----:B---3--:R-:W-:-:S04]  /*0a30*/  @P1 FFMA R12, R2, R14, R11 ;  /* 0x0000000e020c1223 */ /* 0x008fc8000000000b */
[----:B----4-:R-:W-:-:S07]  /*0a40*/  @!P0 FFMA R12, R7, R8, R12 ;  /* 0x00000008070c8223 */ /* 0x010fce000000000c */
.L_x_55:
[----:B------:R-:W1:Y:S01]  /*0a50*/  LDC.64 R2, c[0x0][0x390] ;  /* 0x0000e400ff027b82 */ /* 0x000e620000000a00 */
[----:B------:R-:W-:-:S05]  /*0a60*/  IADD3 R13, PT, PT, R0, R13, RZ ;  /* 0x0000000d000d7210 */ /* 0x000fca0007ffe0ff */
[----:B-1----:R-:W-:-:S05]  /*0a70*/  IMAD.WIDE R2, R13, 0x4, R2 ;  /* 0x000000040d027825 */ /* 0x002fca00078e0202 */
[----:B0-----:R-:W-:Y:S01]  /*0a80*/  STG.E desc[UR18][R2.64], R12 ;  /* 0x0000000c02007986 */ /* 0x001fe2000c101912 */
[----:B------:R-:W-:Y:S05]  /*0a90*/  EXIT ;  /* 0x000000000000794d */ /* 0x000fea0003800000 */
.L_x_57:
        /* <DEDUP_REMOVED lines=14> */
.L_x_61:


//--------------------- .nv.shared.reserved.0     --------------------------
	.section	.nv.shared.reserved.0,"aw",@nobits
	.weak		__nv_reservedSMEM_offset_0_alias
	.size		__nv_reservedSMEM_offset_0_alias, 0, 64
	.other		__nv_reservedSMEM_offset_0_alias,@"STO_CUDA_RESERVED_SHARED STV_DEFAULT"
__nv_reservedSMEM_offset_0_alias:
	.zero		0
	.zero		64


//--------------------- .nv.constant0._Z10matmul_fp8PKfS0_Pfi --------------------------
	.section	.nv.constant0._Z10matmul_fp8PKfS0_Pfi,"a",@progbits
	.sectionflags	@""
	.align	4
.nv.constant0._Z10matmul_fp8PKfS0_Pfi:
	.zero		924


//--------------------- .nv.constant0._Z11matmul_fp16PK6__halfS1_PS_i --------------------------
	.section	.nv.constant0._Z11matmul_fp16PK6__halfS1_PS_i,"a",@progbits
	.sectionflags	@""
	.align	4
.nv.constant0._Z11matmul_fp16PK6__halfS1_PS_i:
	.zero		924


//--------------------- .nv.constant0._Z11matmul_fp32PKfS0_Pfi --------------------------
	.section	.nv.constant0._Z11matmul_fp32PKfS0_Pfi,"a",@progbits
	.sectionflags	@""
	.align	4
.nv.constant0._Z11matmul_fp32PKfS0_Pfi:
	.zero		924


//--------------------- SYMBOLS --------------------------

	.type		.nv.reservedSmem.offset0,@object
	.size		.nv.reservedSmem.offset0,0x4
